//
// Generated by NVIDIA NVVM Compiler
//
// Compiler Build ID: CL-36424714
// Cuda compilation tools, release 13.0, V13.0.88
// Based on NVVM 20.0.0
//

.version 9.0
.target sm_100
.address_size 64

	// .globl	_Z10PackValuesPiiPdS0_i

.visible .entry _Z10PackValuesPiiPdS0_i(
	.param .u64 .ptr .align 1 _Z10PackValuesPiiPdS0_i_param_0,
	.param .u32 _Z10PackValuesPiiPdS0_i_param_1,
	.param .u64 .ptr .align 1 _Z10PackValuesPiiPdS0_i_param_2,
	.param .u64 .ptr .align 1 _Z10PackValuesPiiPdS0_i_param_3,
	.param .u32 _Z10PackValuesPiiPdS0_i_param_4
)
{
	.reg .pred 	%p<2>;
	.reg .b32 	%r<7>;
	.reg .b64 	%rd<13>;
	.reg .b64 	%fd<2>;

	ld.param.u64 	%rd1, [_Z10PackValuesPiiPdS0_i_param_0];
	ld.param.u32 	%r2, [_Z10PackValuesPiiPdS0_i_param_1];
	ld.param.u64 	%rd2, [_Z10PackValuesPiiPdS0_i_param_2];
	ld.param.u64 	%rd3, [_Z10PackValuesPiiPdS0_i_param_3];
	mov.u32 	%r3, %ctaid.x;
	mov.u32 	%r4, %ntid.x;
	mov.u32 	%r5, %tid.x;
	mad.lo.s32 	%r1, %r3, %r4, %r5;
	setp.ge.s32 	%p1, %r1, %r2;
	@%p1 bra 	$L__BB0_2;
	cvta.to.global.u64 	%rd4, %rd1;
	cvta.to.global.u64 	%rd5, %rd3;
	cvta.to.global.u64 	%rd6, %rd2;
	mul.wide.s32 	%rd7, %r1, 4;
	add.s64 	%rd8, %rd4, %rd7;
	ld.global.u32 	%r6, [%rd8];
	mul.wide.s32 	%rd9, %r6, 8;
	add.s64 	%rd10, %rd5, %rd9;
	ld.global.f64 	%fd1, [%rd10];
	mul.wide.s32 	%rd11, %r1, 8;
	add.s64 	%rd12, %rd6, %rd11;
	st.global.f64 	[%rd12], %fd1;
$L__BB0_2:
	ret;

}
	// .globl	_Z12UnpackValuesPiiPdS0_i
.visible .entry _Z12UnpackValuesPiiPdS0_i(
	.param .u64 .ptr .align 1 _Z12UnpackValuesPiiPdS0_i_param_0,
	.param .u32 _Z12UnpackValuesPiiPdS0_i_param_1,
	.param .u64 .ptr .align 1 _Z12UnpackValuesPiiPdS0_i_param_2,
	.param .u64 .ptr .align 1 _Z12UnpackValuesPiiPdS0_i_param_3,
	.param .u32 _Z12UnpackValuesPiiPdS0_i_param_4
)
{
	.reg .pred 	%p<2>;
	.reg .b32 	%r<7>;
	.reg .b64 	%rd<13>;
	.reg .b64 	%fd<2>;

	ld.param.u64 	%rd1, [_Z12UnpackValuesPiiPdS0_i_param_0];
	ld.param.u32 	%r2, [_Z12UnpackValuesPiiPdS0_i_param_1];
	ld.param.u64 	%rd2, [_Z12UnpackValuesPiiPdS0_i_param_2];
	ld.param.u64 	%rd3, [_Z12UnpackValuesPiiPdS0_i_param_3];
	mov.u32 	%r3, %ctaid.x;
	mov.u32 	%r4, %ntid.x;
	mov.u32 	%r5, %tid.x;
	mad.lo.s32 	%r1, %r3, %r4, %r5;
	setp.ge.s32 	%p1, %r1, %r2;
	@%p1 bra 	$L__BB1_2;
	cvta.to.global.u64 	%rd4, %rd1;
	cvta.to.global.u64 	%rd5, %rd2;
	cvta.to.global.u64 	%rd6, %rd3;
	mul.wide.s32 	%rd7, %r1, 4;
	add.s64 	%rd8, %rd4, %rd7;
	ld.global.u32 	%r6, [%rd8];
	mul.wide.s32 	%rd9, %r1, 8;
	add.s64 	%rd10, %rd5, %rd9;
	ld.global.f64 	%fd1, [%rd10];
	mul.wide.s32 	%rd11, %r6, 8;
	add.s64 	%rd12, %rd6, %rd11;
	st.global.f64 	[%rd12], %fd1;
$L__BB1_2:
	ret;

}
	// .globl	_Z11PackDenD3Q7PiiPdiS0_i
.visible .entry _Z11PackDenD3Q7PiiPdiS0_i(
	.param .u64 .ptr .align 1 _Z11PackDenD3Q7PiiPdiS0_i_param_0,
	.param .u32 _Z11PackDenD3Q7PiiPdiS0_i_param_1,
	.param .u64 .ptr .align 1 _Z11PackDenD3Q7PiiPdiS0_i_param_2,
	.param .u32 _Z11PackDenD3Q7PiiPdiS0_i_param_3,
	.param .u64 .ptr .align 1 _Z11PackDenD3Q7PiiPdiS0_i_param_4,
	.param .u32 _Z11PackDenD3Q7PiiPdiS0_i_param_5
)
{
	.reg .pred 	%p<12>;
	.reg .b32 	%r<62>;
	.reg .b64 	%rd<81>;
	.reg .b64 	%fd<16>;

	ld.param.u64 	%rd8, [_Z11PackDenD3Q7PiiPdiS0_i_param_0];
	ld.param.u32 	%r17, [_Z11PackDenD3Q7PiiPdiS0_i_param_1];
	ld.param.u64 	%rd9, [_Z11PackDenD3Q7PiiPdiS0_i_param_2];
	ld.param.u32 	%r16, [_Z11PackDenD3Q7PiiPdiS0_i_param_3];
	ld.param.u64 	%rd10, [_Z11PackDenD3Q7PiiPdiS0_i_param_4];
	cvta.to.global.u64 	%rd1, %rd9;
	cvta.to.global.u64 	%rd2, %rd10;
	mov.u32 	%r18, %ctaid.x;
	mov.u32 	%r19, %ntid.x;
	mov.u32 	%r20, %tid.x;
	mad.lo.s32 	%r1, %r18, %r19, %r20;
	setp.ge.s32 	%p1, %r1, %r17;
	setp.lt.s32 	%p2, %r16, 1;
	or.pred  	%p3, %p1, %p2;
	@%p3 bra 	$L__BB2_12;
	cvta.to.global.u64 	%rd11, %rd8;
	mul.wide.s32 	%rd12, %r1, 4;
	add.s64 	%rd3, %rd11, %rd12;
	mul.lo.s32 	%r2, %r16, %r1;
	and.b32  	%r3, %r16, 7;
	setp.lt.u32 	%p4, %r16, 8;
	mov.b32 	%r60, 0;
	@%p4 bra 	$L__BB2_4;
	and.b32  	%r60, %r16, 2147483640;
	add.s64 	%rd4, %rd2, 56;
	neg.s32 	%r58, %r60;
	add.s64 	%rd5, %rd1, 32;
	mov.b64 	%rd80, 0;
	mov.u32 	%r57, %r2;
$L__BB2_3:
	.pragma "nounroll";
	cvt.u32.u64 	%r22, %rd80;
	mul.wide.s32 	%rd14, %r57, 8;
	add.s64 	%rd15, %rd5, %rd14;
	ld.global.u32 	%r23, [%rd3];
	mad.lo.s32 	%r24, %r23, %r16, %r22;
	mul.wide.s32 	%rd16, %r24, 8;
	add.s64 	%rd17, %rd4, %rd16;
	ld.global.f64 	%fd1, [%rd17+-56];
	st.global.f64 	[%rd15+-32], %fd1;
	mov.b64 	%rd18, 0;
	st.global.u64 	[%rd17+-56], %rd18;
	ld.global.u32 	%r25, [%rd3];
	mul.lo.s32 	%r26, %r25, %r16;
	cvt.s64.s32 	%rd19, %r26;
	add.s64 	%rd20, %rd80, %rd19;
	shl.b64 	%rd21, %rd20, 3;
	add.s64 	%rd22, %rd4, %rd21;
	ld.global.f64 	%fd2, [%rd22+-48];
	st.global.f64 	[%rd15+-24], %fd2;
	st.global.u64 	[%rd22+-48], %rd18;
	ld.global.u32 	%r27, [%rd3];
	mul.lo.s32 	%r28, %r27, %r16;
	cvt.s64.s32 	%rd23, %r28;
	add.s64 	%rd24, %rd80, %rd23;
	shl.b64 	%rd25, %rd24, 3;
	add.s64 	%rd26, %rd4, %rd25;
	ld.global.f64 	%fd3, [%rd26+-40];
	st.global.f64 	[%rd15+-16], %fd3;
	st.global.u64 	[%rd26+-40], %rd18;
	ld.global.u32 	%r29, [%rd3];
	mul.lo.s32 	%r30, %r29, %r16;
	cvt.s64.s32 	%rd27, %r30;
	add.s64 	%rd28, %rd80, %rd27;
	shl.b64 	%rd29, %rd28, 3;
	add.s64 	%rd30, %rd4, %rd29;
	ld.global.f64 	%fd4, [%rd30+-32];
	st.global.f64 	[%rd15+-8], %fd4;
	st.global.u64 	[%rd30+-32], %rd18;
	ld.global.u32 	%r31, [%rd3];
	mul.lo.s32 	%r32, %r31, %r16;
	cvt.s64.s32 	%rd31, %r32;
	add.s64 	%rd32, %rd80, %rd31;
	shl.b64 	%rd33, %rd32, 3;
	add.s64 	%rd34, %rd4, %rd33;
	ld.global.f64 	%fd5, [%rd34+-24];
	st.global.f64 	[%rd15], %fd5;
	st.global.u64 	[%rd34+-24], %rd18;
	ld.global.u32 	%r33, [%rd3];
	mul.lo.s32 	%r34, %r33, %r16;
	cvt.s64.s32 	%rd35, %r34;
	add.s64 	%rd36, %rd80, %rd35;
	shl.b64 	%rd37, %rd36, 3;
	add.s64 	%rd38, %rd4, %rd37;
	ld.global.f64 	%fd6, [%rd38+-16];
	st.global.f64 	[%rd15+8], %fd6;
	st.global.u64 	[%rd38+-16], %rd18;
	ld.global.u32 	%r35, [%rd3];
	mul.lo.s32 	%r36, %r35, %r16;
	cvt.s64.s32 	%rd39, %r36;
	add.s64 	%rd40, %rd80, %rd39;
	shl.b64 	%rd41, %rd40, 3;
	add.s64 	%rd42, %rd4, %rd41;
	ld.global.f64 	%fd7, [%rd42+-8];
	st.global.f64 	[%rd15+16], %fd7;
	st.global.u64 	[%rd42+-8], %rd18;
	ld.global.u32 	%r37, [%rd3];
	mul.lo.s32 	%r38, %r37, %r16;
	cvt.s64.s32 	%rd43, %r38;
	add.s64 	%rd44, %rd80, %rd43;
	shl.b64 	%rd45, %rd44, 3;
	add.s64 	%rd46, %rd4, %rd45;
	ld.global.f64 	%fd8, [%rd46];
	st.global.f64 	[%rd15+24], %fd8;
	st.global.u64 	[%rd46], %rd18;
	add.s64 	%rd80, %rd80, 8;
	add.s32 	%r58, %r58, 8;
	add.s32 	%r57, %r57, 8;
	setp.ne.s32 	%p5, %r58, 0;
	@%p5 bra 	$L__BB2_3;
$L__BB2_4:
	setp.eq.s32 	%p6, %r3, 0;
	@%p6 bra 	$L__BB2_12;
	and.b32  	%r11, %r16, 3;
	setp.lt.u32 	%p7, %r3, 4;
	@%p7 bra 	$L__BB2_7;
	ld.global.u32 	%r39, [%rd3];
	mad.lo.s32 	%r40, %r39, %r16, %r60;
	mul.wide.s32 	%rd47, %r40, 8;
	add.s64 	%rd48, %rd2, %rd47;
	ld.global.f64 	%fd9, [%rd48];
	add.s32 	%r41, %r60, %r2;
	mul.wide.s32 	%rd49, %r41, 8;
	add.s64 	%rd50, %rd1, %rd49;
	st.global.f64 	[%rd50], %fd9;
	mov.b64 	%rd51, 0;
	st.global.u64 	[%rd48], %rd51;
	ld.global.u32 	%r42, [%rd3];
	mul.lo.s32 	%r43, %r42, %r16;
	cvt.s64.s32 	%rd52, %r43;
	cvt.u64.u32 	%rd53, %r60;
	add.s64 	%rd54, %rd52, %rd53;
	shl.b64 	%rd55, %rd54, 3;
	add.s64 	%rd56, %rd2, %rd55;
	ld.global.f64 	%fd10, [%rd56+8];
	st.global.f64 	[%rd50+8], %fd10;
	st.global.u64 	[%rd56+8], %rd51;
	ld.global.u32 	%r44, [%rd3];
	mul.lo.s32 	%r45, %r44, %r16;
	cvt.s64.s32 	%rd57, %r45;
	add.s64 	%rd58, %rd57, %rd53;
	shl.b64 	%rd59, %rd58, 3;
	add.s64 	%rd60, %rd2, %rd59;
	ld.global.f64 	%fd11, [%rd60+16];
	st.global.f64 	[%rd50+16], %fd11;
	st.global.u64 	[%rd60+16], %rd51;
	ld.global.u32 	%r46, [%rd3];
	mul.lo.s32 	%r47, %r46, %r16;
	cvt.s64.s32 	%rd61, %r47;
	add.s64 	%rd62, %rd61, %rd53;
	shl.b64 	%rd63, %rd62, 3;
	add.s64 	%rd64, %rd2, %rd63;
	ld.global.f64 	%fd12, [%rd64+24];
	st.global.f64 	[%rd50+24], %fd12;
	st.global.u64 	[%rd64+24], %rd51;
	add.s32 	%r60, %r60, 4;
$L__BB2_7:
	setp.eq.s32 	%p8, %r11, 0;
	@%p8 bra 	$L__BB2_12;
	setp.eq.s32 	%p9, %r11, 1;
	@%p9 bra 	$L__BB2_10;
	ld.global.u32 	%r48, [%rd3];
	mad.lo.s32 	%r49, %r48, %r16, %r60;
	mul.wide.s32 	%rd65, %r49, 8;
	add.s64 	%rd66, %rd2, %rd65;
	ld.global.f64 	%fd13, [%rd66];
	add.s32 	%r50, %r60, %r2;
	mul.wide.s32 	%rd67, %r50, 8;
	add.s64 	%rd68, %rd1, %rd67;
	st.global.f64 	[%rd68], %fd13;
	mov.b64 	%rd69, 0;
	st.global.u64 	[%rd66], %rd69;
	ld.global.u32 	%r51, [%rd3];
	mul.lo.s32 	%r52, %r51, %r16;
	cvt.s64.s32 	%rd70, %r52;
	cvt.u64.u32 	%rd71, %r60;
	add.s64 	%rd72, %rd70, %rd71;
	shl.b64 	%rd73, %rd72, 3;
	add.s64 	%rd74, %rd2, %rd73;
	ld.global.f64 	%fd14, [%rd74+8];
	st.global.f64 	[%rd68+8], %fd14;
	st.global.u64 	[%rd74+8], %rd69;
	add.s32 	%r60, %r60, 2;
$L__BB2_10:
	and.b32  	%r53, %r16, 1;
	setp.eq.b32 	%p10, %r53, 1;
	not.pred 	%p11, %p10;
	@%p11 bra 	$L__BB2_12;
	ld.global.u32 	%r54, [%rd3];
	mad.lo.s32 	%r55, %r54, %r16, %r60;
	mul.wide.s32 	%rd75, %r55, 8;
	add.s64 	%rd76, %rd2, %rd75;
	ld.global.f64 	%fd15, [%rd76];
	add.s32 	%r56, %r60, %r2;
	mul.wide.s32 	%rd77, %r56, 8;
	add.s64 	%rd78, %rd1, %rd77;
	st.global.f64 	[%rd78], %fd15;
	mov.b64 	%rd79, 0;
	st.global.u64 	[%rd76], %rd79;
$L__BB2_12:
	ret;

}
	// .globl	_Z13UnpackDenD3Q7PiiPdiS0_i
.visible .entry _Z13UnpackDenD3Q7PiiPdiS0_i(
	.param .u64 .ptr .align 1 _Z13UnpackDenD3Q7PiiPdiS0_i_param_0,
	.param .u32 _Z13UnpackDenD3Q7PiiPdiS0_i_param_1,
	.param .u64 .ptr .align 1 _Z13UnpackDenD3Q7PiiPdiS0_i_param_2,
	.param .u32 _Z13UnpackDenD3Q7PiiPdiS0_i_param_3,
	.param .u64 .ptr .align 1 _Z13UnpackDenD3Q7PiiPdiS0_i_param_4,
	.param .u32 _Z13UnpackDenD3Q7PiiPdiS0_i_param_5
)
{
	.reg .pred 	%p<12>;
	.reg .b32 	%r<62>;
	.reg .b64 	%rd<77>;
	.reg .b64 	%fd<46>;

	ld.param.u64 	%rd8, [_Z13UnpackDenD3Q7PiiPdiS0_i_param_0];
	ld.param.u32 	%r17, [_Z13UnpackDenD3Q7PiiPdiS0_i_param_1];
	ld.param.u64 	%rd9, [_Z13UnpackDenD3Q7PiiPdiS0_i_param_2];
	ld.param.u32 	%r16, [_Z13UnpackDenD3Q7PiiPdiS0_i_param_3];
	ld.param.u64 	%rd10, [_Z13UnpackDenD3Q7PiiPdiS0_i_param_4];
	cvta.to.global.u64 	%rd1, %rd10;
	cvta.to.global.u64 	%rd2, %rd9;
	mov.u32 	%r18, %ctaid.x;
	mov.u32 	%r19, %ntid.x;
	mov.u32 	%r20, %tid.x;
	mad.lo.s32 	%r1, %r18, %r19, %r20;
	setp.ge.s32 	%p1, %r1, %r17;
	setp.lt.s32 	%p2, %r16, 1;
	or.pred  	%p3, %p1, %p2;
	@%p3 bra 	$L__BB3_12;
	cvta.to.global.u64 	%rd11, %rd8;
	mul.wide.s32 	%rd12, %r1, 4;
	add.s64 	%rd3, %rd11, %rd12;
	mul.lo.s32 	%r2, %r16, %r1;
	and.b32  	%r3, %r16, 7;
	setp.lt.u32 	%p4, %r16, 8;
	mov.b32 	%r60, 0;
	@%p4 bra 	$L__BB3_4;
	and.b32  	%r60, %r16, 2147483640;
	add.s64 	%rd4, %rd1, 56;
	neg.s32 	%r58, %r60;
	add.s64 	%rd5, %rd2, 32;
	mov.b64 	%rd76, 0;
	mov.u32 	%r57, %r2;
$L__BB3_3:
	.pragma "nounroll";
	cvt.u32.u64 	%r22, %rd76;
	mul.wide.s32 	%rd14, %r57, 8;
	add.s64 	%rd15, %rd5, %rd14;
	ld.global.u32 	%r23, [%rd3];
	ld.global.f64 	%fd1, [%rd15+-32];
	mad.lo.s32 	%r24, %r23, %r16, %r22;
	mul.wide.s32 	%rd16, %r24, 8;
	add.s64 	%rd17, %rd4, %rd16;
	ld.global.f64 	%fd2, [%rd17+-56];
	add.f64 	%fd3, %fd1, %fd2;
	st.global.f64 	[%rd17+-56], %fd3;
	ld.global.u32 	%r25, [%rd3];
	ld.global.f64 	%fd4, [%rd15+-24];
	mul.lo.s32 	%r26, %r25, %r16;
	cvt.s64.s32 	%rd18, %r26;
	add.s64 	%rd19, %rd76, %rd18;
	shl.b64 	%rd20, %rd19, 3;
	add.s64 	%rd21, %rd4, %rd20;
	ld.global.f64 	%fd5, [%rd21+-48];
	add.f64 	%fd6, %fd4, %fd5;
	st.global.f64 	[%rd21+-48], %fd6;
	ld.global.u32 	%r27, [%rd3];
	ld.global.f64 	%fd7, [%rd15+-16];
	mul.lo.s32 	%r28, %r27, %r16;
	cvt.s64.s32 	%rd22, %r28;
	add.s64 	%rd23, %rd76, %rd22;
	shl.b64 	%rd24, %rd23, 3;
	add.s64 	%rd25, %rd4, %rd24;
	ld.global.f64 	%fd8, [%rd25+-40];
	add.f64 	%fd9, %fd7, %fd8;
	st.global.f64 	[%rd25+-40], %fd9;
	ld.global.u32 	%r29, [%rd3];
	ld.global.f64 	%fd10, [%rd15+-8];
	mul.lo.s32 	%r30, %r29, %r16;
	cvt.s64.s32 	%rd26, %r30;
	add.s64 	%rd27, %rd76, %rd26;
	shl.b64 	%rd28, %rd27, 3;
	add.s64 	%rd29, %rd4, %rd28;
	ld.global.f64 	%fd11, [%rd29+-32];
	add.f64 	%fd12, %fd10, %fd11;
	st.global.f64 	[%rd29+-32], %fd12;
	ld.global.u32 	%r31, [%rd3];
	ld.global.f64 	%fd13, [%rd15];
	mul.lo.s32 	%r32, %r31, %r16;
	cvt.s64.s32 	%rd30, %r32;
	add.s64 	%rd31, %rd76, %rd30;
	shl.b64 	%rd32, %rd31, 3;
	add.s64 	%rd33, %rd4, %rd32;
	ld.global.f64 	%fd14, [%rd33+-24];
	add.f64 	%fd15, %fd13, %fd14;
	st.global.f64 	[%rd33+-24], %fd15;
	ld.global.u32 	%r33, [%rd3];
	ld.global.f64 	%fd16, [%rd15+8];
	mul.lo.s32 	%r34, %r33, %r16;
	cvt.s64.s32 	%rd34, %r34;
	add.s64 	%rd35, %rd76, %rd34;
	shl.b64 	%rd36, %rd35, 3;
	add.s64 	%rd37, %rd4, %rd36;
	ld.global.f64 	%fd17, [%rd37+-16];
	add.f64 	%fd18, %fd16, %fd17;
	st.global.f64 	[%rd37+-16], %fd18;
	ld.global.u32 	%r35, [%rd3];
	ld.global.f64 	%fd19, [%rd15+16];
	mul.lo.s32 	%r36, %r35, %r16;
	cvt.s64.s32 	%rd38, %r36;
	add.s64 	%rd39, %rd76, %rd38;
	shl.b64 	%rd40, %rd39, 3;
	add.s64 	%rd41, %rd4, %rd40;
	ld.global.f64 	%fd20, [%rd41+-8];
	add.f64 	%fd21, %fd19, %fd20;
	st.global.f64 	[%rd41+-8], %fd21;
	ld.global.u32 	%r37, [%rd3];
	ld.global.f64 	%fd22, [%rd15+24];
	mul.lo.s32 	%r38, %r37, %r16;
	cvt.s64.s32 	%rd42, %r38;
	add.s64 	%rd43, %rd76, %rd42;
	shl.b64 	%rd44, %rd43, 3;
	add.s64 	%rd45, %rd4, %rd44;
	ld.global.f64 	%fd23, [%rd45];
	add.f64 	%fd24, %fd22, %fd23;
	st.global.f64 	[%rd45], %fd24;
	add.s64 	%rd76, %rd76, 8;
	add.s32 	%r58, %r58, 8;
	add.s32 	%r57, %r57, 8;
	setp.ne.s32 	%p5, %r58, 0;
	@%p5 bra 	$L__BB3_3;
$L__BB3_4:
	setp.eq.s32 	%p6, %r3, 0;
	@%p6 bra 	$L__BB3_12;
	and.b32  	%r11, %r16, 3;
	setp.lt.u32 	%p7, %r3, 4;
	@%p7 bra 	$L__BB3_7;
	ld.global.u32 	%r39, [%rd3];
	add.s32 	%r40, %r60, %r2;
	mul.wide.s32 	%rd46, %r40, 8;
	add.s64 	%rd47, %rd2, %rd46;
	ld.global.f64 	%fd25, [%rd47];
	mad.lo.s32 	%r41, %r39, %r16, %r60;
	mul.wide.s32 	%rd48, %r41, 8;
	add.s64 	%rd49, %rd1, %rd48;
	ld.global.f64 	%fd26, [%rd49];
	add.f64 	%fd27, %fd25, %fd26;
	st.global.f64 	[%rd49], %fd27;
	ld.global.u32 	%r42, [%rd3];
	ld.global.f64 	%fd28, [%rd47+8];
	mul.lo.s32 	%r43, %r42, %r16;
	cvt.s64.s32 	%rd50, %r43;
	cvt.u64.u32 	%rd51, %r60;
	add.s64 	%rd52, %rd50, %rd51;
	shl.b64 	%rd53, %rd52, 3;
	add.s64 	%rd54, %rd1, %rd53;
	ld.global.f64 	%fd29, [%rd54+8];
	add.f64 	%fd30, %fd28, %fd29;
	st.global.f64 	[%rd54+8], %fd30;
	ld.global.u32 	%r44, [%rd3];
	ld.global.f64 	%fd31, [%rd47+16];
	mul.lo.s32 	%r45, %r44, %r16;
	cvt.s64.s32 	%rd55, %r45;
	add.s64 	%rd56, %rd55, %rd51;
	shl.b64 	%rd57, %rd56, 3;
	add.s64 	%rd58, %rd1, %rd57;
	ld.global.f64 	%fd32, [%rd58+16];
	add.f64 	%fd33, %fd31, %fd32;
	st.global.f64 	[%rd58+16], %fd33;
	ld.global.u32 	%r46, [%rd3];
	ld.global.f64 	%fd34, [%rd47+24];
	mul.lo.s32 	%r47, %r46, %r16;
	cvt.s64.s32 	%rd59, %r47;
	add.s64 	%rd60, %rd59, %rd51;
	shl.b64 	%rd61, %rd60, 3;
	add.s64 	%rd62, %rd1, %rd61;
	ld.global.f64 	%fd35, [%rd62+24];
	add.f64 	%fd36, %fd34, %fd35;
	st.global.f64 	[%rd62+24], %fd36;
	add.s32 	%r60, %r60, 4;
$L__BB3_7:
	setp.eq.s32 	%p8, %r11, 0;
	@%p8 bra 	$L__BB3_12;
	setp.eq.s32 	%p9, %r11, 1;
	@%p9 bra 	$L__BB3_10;
	ld.global.u32 	%r48, [%rd3];
	add.s32 	%r49, %r60, %r2;
	mul.wide.s32 	%rd63, %r49, 8;
	add.s64 	%rd64, %rd2, %rd63;
	ld.global.f64 	%fd37, [%rd64];
	mad.lo.s32 	%r50, %r48, %r16, %r60;
	mul.wide.s32 	%rd65, %r50, 8;
	add.s64 	%rd66, %rd1, %rd65;
	ld.global.f64 	%fd38, [%rd66];
	add.f64 	%fd39, %fd37, %fd38;
	st.global.f64 	[%rd66], %fd39;
	ld.global.u32 	%r51, [%rd3];
	ld.global.f64 	%fd40, [%rd64+8];
	mul.lo.s32 	%r52, %r51, %r16;
	cvt.s64.s32 	%rd67, %r52;
	cvt.u64.u32 	%rd68, %r60;
	add.s64 	%rd69, %rd67, %rd68;
	shl.b64 	%rd70, %rd69, 3;
	add.s64 	%rd71, %rd1, %rd70;
	ld.global.f64 	%fd41, [%rd71+8];
	add.f64 	%fd42, %fd40, %fd41;
	st.global.f64 	[%rd71+8], %fd42;
	add.s32 	%r60, %r60, 2;
$L__BB3_10:
	and.b32  	%r53, %r16, 1;
	setp.eq.b32 	%p10, %r53, 1;
	not.pred 	%p11, %p10;
	@%p11 bra 	$L__BB3_12;
	ld.global.u32 	%r54, [%rd3];
	add.s32 	%r55, %r60, %r2;
	mul.wide.s32 	%rd72, %r55, 8;
	add.s64 	%rd73, %rd2, %rd72;
	ld.global.f64 	%fd43, [%rd73];
	mad.lo.s32 	%r56, %r54, %r16, %r60;
	mul.wide.s32 	%rd74, %r56, 8;
	add.s64 	%rd75, %rd1, %rd74;
	ld.global.f64 	%fd44, [%rd75];
	add.f64 	%fd45, %fd43, %fd44;
	st.global.f64 	[%rd75], %fd45;
$L__BB3_12:
	ret;

}


// ===== COMPILED SASS (sm_100) =====

	.target	sm_100

	.elftype	@"ET_EXEC"


//--------------------- .note.nv.tkinfo           --------------------------
	.section	.note.nv.tkinfo,"",@"SHT_NOTE"
	.sectionflags	@"SHF_NOTE_NV_TKINFO"
	.tkinfo
        /*0018*/ 	.word	0x00000002
        /*0030*/ 	.string	""
        /*0030*/ 	.string	"ptxas"
        /*0030*/ 	.string	"Cuda compilation tools, release 13.0, V13.0.88"
        /*0030*/ 	.string	"Build cuda_13.0.r13.0/compiler.36424714_0"
        /*0030*/ 	.string	"-arch sm_100 -m 64 "



//--------------------- .note.nv.cuinfo           --------------------------
	.section	.note.nv.cuinfo,"",@"SHT_NOTE"
	.sectionflags	@"SHF_NOTE_NV_CUINFO"
        /*0018*/ 	.short	0x0002
        /*001a*/ 	.short	0x0064
        /*001c*/ 	.short	0x0082
	.zero		2


//--------------------- .nv.info                  --------------------------
	.section	.nv.info,"",@"SHT_CUDA_INFO"
	.align	4


	//----- nvinfo : EIATTR_REGCOUNT
	.align		4
        /*0000*/ 	.byte	0x04, 0x2f
        /*0002*/ 	.short	(.L_1 - .L_0)
	.align		4
.L_0:
        /*0004*/ 	.word	index@(_Z10PackValuesPiiPdS0_i)
        /*0008*/ 	.word	0x0000000c


	//----- nvinfo : EIATTR_FRAME_SIZE
	.align		4
.L_1:
        /*000c*/ 	.byte	0x04, 0x11
        /*000e*/ 	.short	(.L_3 - .L_2)
	.align		4
.L_2:
        /*0010*/ 	.word	index@(_Z10PackValuesPiiPdS0_i)
        /*0014*/ 	.word	0x00000000


	//----- nvinfo : EIATTR_REGCOUNT
	.align		4
.L_3:
        /*0018*/ 	.byte	0x04, 0x2f
        /*001a*/ 	.short	(.L_5 - .L_4)
	.align		4
.L_4:
        /*001c*/ 	.word	index@(_Z12UnpackValuesPiiPdS0_i)
        /*0020*/ 	.word	0x0000000a


	//----- nvinfo : EIATTR_FRAME_SIZE
	.align		4
.L_5:
        /*0024*/ 	.byte	0x04, 0x11
        /*0026*/ 	.short	(.L_7 - .L_6)
	.align		4
.L_6:
        /*0028*/ 	.word	index@(_Z12UnpackValuesPiiPdS0_i)
        /*002c*/ 	.word	0x00000000


	//----- nvinfo : EIATTR_REGCOUNT
	.align		4
.L_7:
        /*0030*/ 	.byte	0x04, 0x2f
        /*0032*/ 	.short	(.L_9 - .L_8)
	.align		4
.L_8:
        /*0034*/ 	.word	index@(_Z11PackDenD3Q7PiiPdiS0_i)
        /*0038*/ 	.word	0x00000015


	//----- nvinfo : EIATTR_FRAME_SIZE
	.align		4
.L_9:
        /*003c*/ 	.byte	0x04, 0x11
        /*003e*/ 	.short	(.L_11 - .L_10)
	.align		4
.L_10:
        /*0040*/ 	.word	index@(_Z11PackDenD3Q7PiiPdiS0_i)
        /*0044*/ 	.word	0x00000000


	//----- nvinfo : EIATTR_REGCOUNT
	.align		4
.L_11:
        /*0048*/ 	.byte	0x04, 0x2f
        /*004a*/ 	.short	(.L_13 - .L_12)
	.align		4
.L_12:
        /*004c*/ 	.word	index@(_Z13UnpackDenD3Q7PiiPdiS0_i)
        /*0050*/ 	.word	0x00000017


	//----- nvinfo : EIATTR_FRAME_SIZE
	.align		4
.L_13:
        /*0054*/ 	.byte	0x04, 0x11
        /*0056*/ 	.short	(.L_15 - .L_14)
	.align		4
.L_14:
        /*0058*/ 	.word	index@(_Z13UnpackDenD3Q7PiiPdiS0_i)
        /*005c*/ 	.word	0x00000000


	//----- nvinfo : EIATTR_MIN_STACK_SIZE
	.align		4
.L_15:
        /*0060*/ 	.byte	0x04, 0x12
        /*0062*/ 	.short	(.L_17 - .L_16)
	.align		4
.L_16:
        /*0064*/ 	.word	index@(_Z13UnpackDenD3Q7PiiPdiS0_i)
        /*0068*/ 	.word	0x00000000


	//----- nvinfo : EIATTR_MIN_STACK_SIZE
	.align		4
.L_17:
        /*006c*/ 	.byte	0x04, 0x12
        /*006e*/ 	.short	(.L_19 - .L_18)
	.align		4
.L_18:
        /*0070*/ 	.word	index@(_Z11PackDenD3Q7PiiPdiS0_i)
        /*0074*/ 	.word	0x00000000


	//----- nvinfo : EIATTR_MIN_STACK_SIZE
	.align		4
.L_19:
        /*0078*/ 	.byte	0x04, 0x12
        /*007a*/ 	.short	(.L_21 - .L_20)
	.align		4
.L_20:
        /*007c*/ 	.word	index@(_Z12UnpackValuesPiiPdS0_i)
        /*0080*/ 	.word	0x00000000


	//----- nvinfo : EIATTR_MIN_STACK_SIZE
	.align		4
.L_21:
        /*0084*/ 	.byte	0x04, 0x12
        /*0086*/ 	.short	(.L_23 - .L_22)
	.align		4
.L_22:
        /*0088*/ 	.word	index@(_Z10PackValuesPiiPdS0_i)
        /*008c*/ 	.word	0x00000000
.L_23:


//--------------------- .nv.compat                --------------------------
	.section	.nv.compat,"",@"SHT_CUDA_COMPAT_INFO"
	.align	4
        /*0000*/ 	.byte	0x02, 0x09, 0x00, 0x00, 0x02, 0x02, 0x01, 0x00, 0x02, 0x05, 0x05, 0x00, 0x03, 0x07, 0x01, 0x01
        /*0010*/ 	.byte	0x02, 0x03, 0x00, 0x00, 0x02, 0x06, 0x01, 0x00, 0x04, 0x0b, 0x08, 0x00, 0x01, 0x00, 0x00, 0x00
        /*0020*/ 	.byte	0x00, 0x00, 0x00, 0x00


//--------------------- .nv.info._Z13UnpackDenD3Q7PiiPdiS0_i --------------------------
	.section	.nv.info._Z13UnpackDenD3Q7PiiPdiS0_i,"",@"SHT_CUDA_INFO"
	.sectionflags	@""
	.align	4


	//----- nvinfo : EIATTR_CUDA_API_VERSION
	.align		4
        /*0000*/ 	.byte	0x04, 0x37
        /*0002*/ 	.short	(.L_25 - .L_24)
.L_24:
        /*0004*/ 	.word	0x00000082


	//----- nvinfo : EIATTR_KPARAM_INFO
	.align		4
.L_25:
        /*0008*/ 	.byte	0x04, 0x17
        /*000a*/ 	.short	(.L_27 - .L_26)
.L_26:
        /*000c*/ 	.word	0x00000000
        /*0010*/ 	.short	0x0005
        /*0012*/ 	.short	0x0028
        /*0014*/ 	.byte	0x00, 0xf0, 0x11, 0x00


	//----- nvinfo : EIATTR_KPARAM_INFO
	.align		4
.L_27:
        /*0018*/ 	.byte	0x04, 0x17
        /*001a*/ 	.short	(.L_29 - .L_28)
.L_28:
        /*001c*/ 	.word	0x00000000
        /*0020*/ 	.short	0x0004
        /*0022*/ 	.short	0x0020
        /*0024*/ 	.byte	0x00, 0xf5, 0x21, 0x00


	//----- nvinfo : EIATTR_KPARAM_INFO
	.align		4
.L_29:
        /*0028*/ 	.byte	0x04, 0x17
        /*002a*/ 	.short	(.L_31 - .L_30)
.L_30:
        /*002c*/ 	.word	0x00000000
        /*0030*/ 	.short	0x0003
        /*0032*/ 	.short	0x0018
        /*0034*/ 	.byte	0x00, 0xf0, 0x11, 0x00


	//----- nvinfo : EIATTR_KPARAM_INFO
	.align		4
.L_31:
        /*0038*/ 	.byte	0x04, 0x17
        /*003a*/ 	.short	(.L_33 - .L_32)
.L_32:
        /*003c*/ 	.word	0x00000000
        /*0040*/ 	.short	0x0002
        /*0042*/ 	.short	0x0010
        /*0044*/ 	.byte	0x00, 0xf5, 0x21, 0x00


	//----- nvinfo : EIATTR_KPARAM_INFO
	.align		4
.L_33:
        /*0048*/ 	.byte	0x04, 0x17
        /*004a*/ 	.short	(.L_35 - .L_34)
.L_34:
        /*004c*/ 	.word	0x00000000
        /*0050*/ 	.short	0x0001
        /*0052*/ 	.short	0x0008
        /*0054*/ 	.byte	0x00, 0xf0, 0x11, 0x00


	//----- nvinfo : EIATTR_KPARAM_INFO
	.align		4
.L_35:
        /*0058*/ 	.byte	0x04, 0x17
        /*005a*/ 	.short	(.L_37 - .L_36)
.L_36:
        /*005c*/ 	.word	0x00000000
        /*0060*/ 	.short	0x0000
        /*0062*/ 	.short	0x0000
        /*0064*/ 	.byte	0x00, 0xf5, 0x21, 0x00


	//----- nvinfo : EIATTR_SPARSE_MMA_MASK
	.align		4
.L_37:
        /*0068*/ 	.byte	0x03, 0x50
        /*006a*/ 	.short	0x0000


	//----- nvinfo : EIATTR_MAXREG_COUNT
	.align		4
        /*006c*/ 	.byte	0x03, 0x1b
        /*006e*/ 	.short	0x00ff


	//----- nvinfo : EIATTR_MERCURY_ISA_VERSION
	.align		4
        /*0070*/ 	.byte	0x03, 0x5f
        /*0072*/ 	.short	0x0101


	//----- nvinfo : EIATTR_VRC_CTA_INIT_COUNT
	.align		4
        /*0074*/ 	.byte	0x02, 0x4a
	.zero		1
	.zero		1


	//----- nvinfo : EIATTR_EXIT_INSTR_OFFSETS
	.align		4
        /*0078*/ 	.byte	0x04, 0x1c
        /*007a*/ 	.short	(.L_39 - .L_38)


	//   ....[0]....
.L_38:
        /*007c*/ 	.word	0x00000090


	//   ....[1]....
        /*0080*/ 	.word	0x00000760


	//   ....[2]....
        /*0084*/ 	.word	0x00000a60


	//   ....[3]....
        /*0088*/ 	.word	0x00000c20


	//   ....[4]....
        /*008c*/ 	.word	0x00000ce0


	//----- nvinfo : EIATTR_CBANK_PARAM_SIZE
	.align		4
.L_39:
        /*0090*/ 	.byte	0x03, 0x19
        /*0092*/ 	.short	0x002c


	//----- nvinfo : EIATTR_PARAM_CBANK
	.align		4
        /*0094*/ 	.byte	0x04, 0x0a
        /*0096*/ 	.short	(.L_41 - .L_40)
	.align		4
.L_40:
        /*0098*/ 	.word	index@(.nv.constant0._Z13UnpackDenD3Q7PiiPdiS0_i)
        /*009c*/ 	.short	0x0380
        /*009e*/ 	.short	0x002c


	//----- nvinfo : EIATTR_SW_WAR
	.align		4
.L_41:
        /*00a0*/ 	.byte	0x04, 0x36
        /*00a2*/ 	.short	(.L_43 - .L_42)
.L_42:
        /*00a4*/ 	.word	0x00000008
.L_43:


//--------------------- .nv.info._Z11PackDenD3Q7PiiPdiS0_i --------------------------
	.section	.nv.info._Z11PackDenD3Q7PiiPdiS0_i,"",@"SHT_CUDA_INFO"
	.sectionflags	@""
	.align	4


	//----- nvinfo : EIATTR_CUDA_API_VERSION
	.align		4
        /*0000*/ 	.byte	0x04, 0x37
        /*0002*/ 	.short	(.L_45 - .L_44)
.L_44:
        /*0004*/ 	.word	0x00000082


	//----- nvinfo : EIATTR_KPARAM_INFO
	.align		4
.L_45:
        /*0008*/ 	.byte	0x04, 0x17
        /*000a*/ 	.short	(.L_47 - .L_46)
.L_46:
        /*000c*/ 	.word	0x00000000
        /*0010*/ 	.short	0x0005
        /*0012*/ 	.short	0x0028
        /*0014*/ 	.byte	0x00, 0xf0, 0x11, 0x00


	//----- nvinfo : EIATTR_KPARAM_INFO
	.align		4
.L_47:
        /*0018*/ 	.byte	0x04, 0x17
        /*001a*/ 	.short	(.L_49 - .L_48)
.L_48:
        /*001c*/ 	.word	0x00000000
        /*0020*/ 	.short	0x0004
        /*0022*/ 	.short	0x0020
        /*0024*/ 	.byte	0x00, 0xf5, 0x21, 0x00


	//----- nvinfo : EIATTR_KPARAM_INFO
	.align		4
.L_49:
        /*0028*/ 	.byte	0x04, 0x17
        /*002a*/ 	.short	(.L_51 - .L_50)
.L_50:
        /*002c*/ 	.word	0x00000000
        /*0030*/ 	.short	0x0003
        /*0032*/ 	.short	0x0018
        /*0034*/ 	.byte	0x00, 0xf0, 0x11, 0x00


	//----- nvinfo : EIATTR_KPARAM_INFO
	.align		4
.L_51:
        /*0038*/ 	.byte	0x04, 0x17
        /*003a*/ 	.short	(.L_53 - .L_52)
.L_52:
        /*003c*/ 	.word	0x00000000
        /*0040*/ 	.short	0x0002
        /*0042*/ 	.short	0x0010
        /*0044*/ 	.byte	0x00, 0xf5, 0x21, 0x00


	//----- nvinfo : EIATTR_KPARAM_INFO
	.align		4
.L_53:
        /*0048*/ 	.byte	0x04, 0x17
        /*004a*/ 	.short	(.L_55 - .L_54)
.L_54:
        /*004c*/ 	.word	0x00000000
        /*0050*/ 	.short	0x0001
        /*0052*/ 	.short	0x0008
        /*0054*/ 	.byte	0x00, 0xf0, 0x11, 0x00


	//----- nvinfo : EIATTR_KPARAM_INFO
	.align		4
.L_55:
        /*0058*/ 	.byte	0x04, 0x17
        /*005a*/ 	.short	(.L_57 - .L_56)
.L_56:
        /*005c*/ 	.word	0x00000000
        /*0060*/ 	.short	0x0000
        /*0062*/ 	.short	0x0000
        /*0064*/ 	.byte	0x00, 0xf5, 0x21, 0x00


	//----- nvinfo : EIATTR_SPARSE_MMA_MASK
	.align		4
.L_57:
        /*0068*/ 	.byte	0x03, 0x50
        /*006a*/ 	.short	0x0000


	//----- nvinfo : EIATTR_MAXREG_COUNT
	.align		4
        /*006c*/ 	.byte	0x03, 0x1b
        /*006e*/ 	.short	0x00ff


	//----- nvinfo : EIATTR_MERCURY_ISA_VERSION
	.align		4
        /*0070*/ 	.byte	0x03, 0x5f
        /*0072*/ 	.short	0x0101


	//----- nvinfo : EIATTR_VRC_CTA_INIT_COUNT
	.align		4
        /*0074*/ 	.byte	0x02, 0x4a
	.zero		1
	.zero		1


	//----- nvinfo : EIATTR_EXIT_INSTR_OFFSETS
	.align		4
        /*0078*/ 	.byte	0x04, 0x1c
        /*007a*/ 	.short	(.L_59 - .L_58)


	//   ....[0]....
.L_58:
        /*007c*/ 	.word	0x00000090


	//   ....[1]....
        /*0080*/ 	.word	0x000006e0


	//   ....[2]....
        /*0084*/ 	.word	0x000009a0


	//   ....[3]....
        /*0088*/ 	.word	0x00000b40


	//   ....[4]....
        /*008c*/ 	.word	0x00000bf0


	//----- nvinfo : EIATTR_CBANK_PARAM_SIZE
	.align		4
.L_59:
        /*0090*/ 	.byte	0x03, 0x19
        /*0092*/ 	.short	0x002c


	//----- nvinfo : EIATTR_PARAM_CBANK
	.align		4
        /*0094*/ 	.byte	0x04, 0x0a
        /*0096*/ 	.short	(.L_61 - .L_60)
	.align		4
.L_60:
        /*0098*/ 	.word	index@(.nv.constant0._Z11PackDenD3Q7PiiPdiS0_i)
        /*009c*/ 	.short	0x0380
        /*009e*/ 	.short	0x002c


	//----- nvinfo : EIATTR_SW_WAR
	.align		4
.L_61:
        /*00a0*/ 	.byte	0x04, 0x36
        /*00a2*/ 	.short	(.L_63 - .L_62)
.L_62:
        /*00a4*/ 	.word	0x00000008
.L_63:


//--------------------- .nv.info._Z12UnpackValuesPiiPdS0_i --------------------------
	.section	.nv.info._Z12UnpackValuesPiiPdS0_i,"",@"SHT_CUDA_INFO"
	.sectionflags	@""
	.align	4


	//----- nvinfo : EIATTR_CUDA_API_VERSION
	.align		4
        /*0000*/ 	.byte	0x04, 0x37
        /*0002*/ 	.short	(.L_65 - .L_64)
.L_64:
        /*0004*/ 	.word	0x00000082


	//----- nvinfo : EIATTR_KPARAM_INFO
	.align		4
.L_65:
        /*0008*/ 	.byte	0x04, 0x17
        /*000a*/ 	.short	(.L_67 - .L_66)
.L_66:
        /*000c*/ 	.word	0x00000000
        /*0010*/ 	.short	0x0004
        /*0012*/ 	.short	0x0020
        /*0014*/ 	.byte	0x00, 0xf0, 0x11, 0x00


	//----- nvinfo : EIATTR_KPARAM_INFO
	.align		4
.L_67:
        /*0018*/ 	.byte	0x04, 0x17
        /*001a*/ 	.short	(.L_69 - .L_68)
.L_68:
        /*001c*/ 	.word	0x00000000
        /*0020*/ 	.short	0x0003
        /*0022*/ 	.short	0x0018
        /*0024*/ 	.byte	0x00, 0xf5, 0x21, 0x00


	//----- nvinfo : EIATTR_KPARAM_INFO
	.align		4
.L_69:
        /*0028*/ 	.byte	0x04, 0x17
        /*002a*/ 	.short	(.L_71 - .L_70)
.L_70:
        /*002c*/ 	.word	0x00000000
        /*0030*/ 	.short	0x0002
        /*0032*/ 	.short	0x0010
        /*0034*/ 	.byte	0x00, 0xf5, 0x21, 0x00


	//----- nvinfo : EIATTR_KPARAM_INFO
	.align		4
.L_71:
        /*0038*/ 	.byte	0x04, 0x17
        /*003a*/ 	.short	(.L_73 - .L_72)
.L_72:
        /*003c*/ 	.word	0x00000000
        /*0040*/ 	.short	0x0001
        /*0042*/ 	.short	0x0008
        /*0044*/ 	.byte	0x00, 0xf0, 0x11, 0x00


	//----- nvinfo : EIATTR_KPARAM_INFO
	.align		4
.L_73:
        /*0048*/ 	.byte	0x04, 0x17
        /*004a*/ 	.short	(.L_75 - .L_74)
.L_74:
        /*004c*/ 	.word	0x00000000
        /*0050*/ 	.short	0x0000
        /*0052*/ 	.short	0x0000
        /*0054*/ 	.byte	0x00, 0xf5, 0x21, 0x00


	//----- nvinfo : EIATTR_SPARSE_MMA_MASK
	.align		4
.L_75:
        /*0058*/ 	.byte	0x03, 0x50
        /*005a*/ 	.short	0x0000


	//----- nvinfo : EIATTR_MAXREG_COUNT
	.align		4
        /*005c*/ 	.byte	0x03, 0x1b
        /*005e*/ 	.short	0x00ff


	//----- nvinfo : EIATTR_MERCURY_ISA_VERSION
	.align		4
        /*0060*/ 	.byte	0x03, 0x5f
        /*0062*/ 	.short	0x0101


	//----- nvinfo : EIATTR_VRC_CTA_INIT_COUNT
	.align		4
        /*0064*/ 	.byte	0x02, 0x4a
	.zero		1
	.zero		1


	//----- nvinfo : EIATTR_EXIT_INSTR_OFFSETS
	.align		4
        /*0068*/ 	.byte	0x04, 0x1c
        /*006a*/ 	.short	(.L_77 - .L_76)


	//   ....[0]....
.L_76:
        /*006c*/ 	.word	0x00000070


	//   ....[1]....
        /*0070*/ 	.word	0x00000120


	//----- nvinfo : EIATTR_CBANK_PARAM_SIZE
	.align		4
.L_77:
        /*0074*/ 	.byte	0x03, 0x19
        /*0076*/ 	.short	0x0024


	//----- nvinfo : EIATTR_PARAM_CBANK
	.align		4
        /*0078*/ 	.byte	0x04, 0x0a
        /*007a*/ 	.short	(.L_79 - .L_78)
	.align		4
.L_78:
        /*007c*/ 	.word	index@(.nv.constant0._Z12UnpackValuesPiiPdS0_i)
        /*0080*/ 	.short	0x0380
        /*0082*/ 	.short	0x0024


	//----- nvinfo : EIATTR_SW_WAR
	.align		4
.L_79:
        /*0084*/ 	.byte	0x04, 0x36
        /*0086*/ 	.short	(.L_81 - .L_80)
.L_80:
        /*0088*/ 	.word	0x00000008
.L_81:


//--------------------- .nv.info._Z10PackValuesPiiPdS0_i --------------------------
	.section	.nv.info._Z10PackValuesPiiPdS0_i,"",@"SHT_CUDA_INFO"
	.sectionflags	@""
	.align	4


	//----- nvinfo : EIATTR_CUDA_API_VERSION
	.align		4
        /*0000*/ 	.byte	0x04, 0x37
        /*0002*/ 	.short	(.L_83 - .L_82)
.L_82:
        /*0004*/ 	.word	0x00000082


	//----- nvinfo : EIATTR_KPARAM_INFO
	.align		4
.L_83:
        /*0008*/ 	.byte	0x04, 0x17
        /*000a*/ 	.short	(.L_85 - .L_84)
.L_84:
        /*000c*/ 	.word	0x00000000
        /*0010*/ 	.short	0x0004
        /*0012*/ 	.short	0x0020
        /*0014*/ 	.byte	0x00, 0xf0, 0x11, 0x00


	//----- nvinfo : EIATTR_KPARAM_INFO
	.align		4
.L_85:
        /*0018*/ 	.byte	0x04, 0x17
        /*001a*/ 	.short	(.L_87 - .L_86)
.L_86:
        /*001c*/ 	.word	0x00000000
        /*0020*/ 	.short	0x0003
        /*0022*/ 	.short	0x0018
        /*0024*/ 	.byte	0x00, 0xf5, 0x21, 0x00


	//----- nvinfo : EIATTR_KPARAM_INFO
	.align		4
.L_87:
        /*0028*/ 	.byte	0x04, 0x17
        /*002a*/ 	.short	(.L_89 - .L_88)
.L_88:
        /*002c*/ 	.word	0x00000000
        /*0030*/ 	.short	0x0002
        /*0032*/ 	.short	0x0010
        /*0034*/ 	.byte	0x00, 0xf5, 0x21, 0x00


	//----- nvinfo : EIATTR_KPARAM_INFO
	.align		4
.L_89:
        /*0038*/ 	.byte	0x04, 0x17
        /*003a*/ 	.short	(.L_91 - .L_90)
.L_90:
        /*003c*/ 	.word	0x00000000
        /*0040*/ 	.short	0x0001
        /*0042*/ 	.short	0x0008
        /*0044*/ 	.byte	0x00, 0xf0, 0x11, 0x00


	//----- nvinfo : EIATTR_KPARAM_INFO
	.align		4
.L_91:
        /*0048*/ 	.byte	0x04, 0x17
        /*004a*/ 	.short	(.L_93 - .L_92)
.L_92:
        /*004c*/ 	.word	0x00000000
        /*0050*/ 	.short	0x0000
        /*0052*/ 	.short	0x0000
        /*0054*/ 	.byte	0x00, 0xf5, 0x21, 0x00


	//----- nvinfo : EIATTR_SPARSE_MMA_MASK
	.align		4
.L_93:
        /*0058*/ 	.byte	0x03, 0x50
        /*005a*/ 	.short	0x0000


	//----- nvinfo : EIATTR_MAXREG_COUNT
	.align		4
        /*005c*/ 	.byte	0x03, 0x1b
        /*005e*/ 	.short	0x00ff


	//----- nvinfo : EIATTR_MERCURY_ISA_VERSION
	.align		4
        /*0060*/ 	.byte	0x03, 0x5f
        /*0062*/ 	.short	0x0101


	//----- nvinfo : EIATTR_VRC_CTA_INIT_COUNT
	.align		4
        /*0064*/ 	.byte	0x02, 0x4a
	.zero		1
	.zero		1


	//----- nvinfo : EIATTR_EXIT_INSTR_OFFSETS
	.align		4
        /*0068*/ 	.byte	0x04, 0x1c
        /*006a*/ 	.short	(.L_95 - .L_94)


	//   ....[0]....
.L_94:
        /*006c*/ 	.word	0x00000070


	//   ....[1]....
        /*0070*/ 	.word	0x00000120


	//----- nvinfo : EIATTR_CBANK_PARAM_SIZE
	.align		4
.L_95:
        /*0074*/ 	.byte	0x03, 0x19
        /*0076*/ 	.short	0x0024


	//----- nvinfo : EIATTR_PARAM_CBANK
	.align		4
        /*0078*/ 	.byte	0x04, 0x0a
        /*007a*/ 	.short	(.L_97 - .L_96)
	.align		4
.L_96:
        /*007c*/ 	.word	index@(.nv.constant0._Z10PackValuesPiiPdS0_i)
        /*0080*/ 	.short	0x0380
        /*0082*/ 	.short	0x0024


	//----- nvinfo : EIATTR_SW_WAR
	.align		4
.L_97:
        /*0084*/ 	.byte	0x04, 0x36
        /*0086*/ 	.short	(.L_99 - .L_98)
.L_98:
        /*0088*/ 	.word	0x00000008
.L_99:


//--------------------- .nv.callgraph             --------------------------
	.section	.nv.callgraph,"",@"SHT_CUDA_CALLGRAPH"
	.align	4
	.sectionentsize	8
	.align		4
        /*0000*/ 	.word	0x00000000
	.align		4
        /*0004*/ 	.word	0xffffffff
	.align		4
        /*0008*/ 	.word	0x00000000
	.align		4
        /*000c*/ 	.word	0xfffffffe
	.align		4
        /*0010*/ 	.word	0x00000000
	.align		4
        /*0014*/ 	.word	0xfffffffd
	.align		4
        /*0018*/ 	.word	0x00000000
	.align		4
        /*001c*/ 	.word	0xfffffffc


//--------------------- .text._Z13UnpackDenD3Q7PiiPdiS0_i --------------------------
	.section	.text._Z13UnpackDenD3Q7PiiPdiS0_i,"ax",@progbits
	.align	128
        .global         _Z13UnpackDenD3Q7PiiPdiS0_i
        .type           _Z13UnpackDenD3Q7PiiPdiS0_i,@function
        .size           _Z13UnpackDenD3Q7PiiPdiS0_i,(.L_x_12 - _Z13UnpackDenD3Q7PiiPdiS0_i)
        .other          _Z13UnpackDenD3Q7PiiPdiS0_i,@"STO_CUDA_ENTRY STV_DEFAULT"
_Z13UnpackDenD3Q7PiiPdiS0_i:
.text._Z13UnpackDenD3Q7PiiPdiS0_i:
[----:B------:R-:W-:Y:S01]  /*0000*/  LDC R1, c[0x0][0x37c] ;  /* 0x0000df00ff017b82 */ /* 0x000fe20000000800 */
[----:B------:R-:W0:Y:S07]  /*0010*/  S2R R2, SR_TID.X ;  /* 0x0000000000027919 */ /* 0x000e2e0000002100 */
[----:B------:R-:W0:Y:S01]  /*0020*/  S2UR UR4, SR_CTAID.X ;  /* 0x00000000000479c3 */ /* 0x000e220000002500 */
[----:B------:R-:W1:Y:S07]  /*0030*/  LDCU UR5, c[0x0][0x388] ;  /* 0x00007100ff0577ac */ /* 0x000e6e0008000800 */
[----:B------:R-:W0:Y:S08]  /*0040*/  LDC R5, c[0x0][0x360] ;  /* 0x0000d800ff057b82 */ /* 0x000e300000000800 */
[----:B------:R-:W2:Y:S01]  /*0050*/  LDC R0, c[0x0][0x398] ;  /* 0x0000e600ff007b82 */ /* 0x000ea20000000800 */
[----:B0-----:R-:W-:Y:S01]  /*0060*/  IMAD R5, R5, UR4, R2 ;  /* 0x0000000405057c24 */ /* 0x001fe2000f8e0202 */
[----:B--2---:R-:W-:-:S04]  /*0070*/  ISETP.GE.AND P0, PT, R0, 0x1, PT ;  /* 0x000000010000780c */ /* 0x004fc80003f06270 */
[----:B-1----:R-:W-:-:S13]  /*0080*/  ISETP.GE.OR P0, PT, R5, UR5, !P0 ;  /* 0x0000000505007c0c */ /* 0x002fda000c706670 */
[----:B------:R-:W-:Y:S05]  /*0090*/  @P0 EXIT ;  /* 0x000000000000094d */ /* 0x000fea0003800000 */
[----:B------:R-:W0:Y:S01]  /*00a0*/  LDC.64 R2, c[0x0][0x380] ;  /* 0x0000e000ff027b82 */ /* 0x000e220000000a00 */
[C---:B------:R-:W-:Y:S01]  /*00b0*/  ISETP.GE.U32.AND P1, PT, R0.reuse, 0x8, PT ;  /* 0x000000080000780c */ /* 0x040fe20003f26070 */
[----:B------:R-:W1:Y:S01]  /*00c0*/  LDCU.64 UR10, c[0x0][0x358] ;  /* 0x00006b00ff0a77ac */ /* 0x000e620008000a00 */
[----:B------:R-:W-:Y:S01]  /*00d0*/  LOP3.LUT R20, R0, 0x7, RZ, 0xc0, !PT ;  /* 0x0000000700147812 */ /* 0x000fe200078ec0ff */
[C---:B------:R-:W-:Y:S02]  /*00e0*/  IMAD R6, R5.reuse, R0, RZ ;  /* 0x0000000005067224 */ /* 0x040fe400078e02ff */
[----:B------:R-:W-:Y:S01]  /*00f0*/  IMAD.MOV.U32 R7, RZ, RZ, RZ ;  /* 0x000000ffff077224 */ /* 0x000fe200078e00ff */
[----:B------:R-:W-:Y:S01]  /*0100*/  ISETP.NE.AND P0, PT, R20, RZ, PT ;  /* 0x000000ff1400720c */ /* 0x000fe20003f05270 */
[----:B0-----:R-:W-:-:S06]  /*0110*/  IMAD.WIDE R2, R5, 0x4, R2 ;  /* 0x0000000405027825 */ /* 0x001fcc00078e0202 */
[----:B-1----:R-:W-:Y:S06]  /*0120*/  @!P1 BRA `(.L_x_0) ;  /* 0x00000004008c9947 */ /* 0x002fec0003800000 */
[----:B------:R-:W0:Y:S01]  /*0130*/  LDCU.64 UR8, c[0x0][0x3a0] ;  /* 0x00007400ff0877ac */ /* 0x000e220008000a00 */
[----:B------:R-:W-:Y:S01]  /*0140*/  LOP3.LUT R7, R0, 0x7ffffff8, RZ, 0xc0, !PT ;  /* 0x7ffffff800077812 */ /* 0x000fe200078ec0ff */
[----:B------:R-:W-:Y:S01]  /*0150*/  IMAD.MOV.U32 R8, RZ, RZ, R6 ;  /* 0x000000ffff087224 */ /* 0x000fe200078e0006 */
[----:B------:R-:W1:Y:S03]  /*0160*/  LDCU.64 UR6, c[0x0][0x390] ;  /* 0x00007200ff0677ac */ /* 0x000e660008000a00 */
[----:B------:R-:W-:Y:S01]  /*0170*/  IMAD.MOV R9, RZ, RZ, -R7 ;  /* 0x000000ffff097224 */ /* 0x000fe200078e0a07 */
[----:B------:R-:W-:Y:S01]  /*0180*/  UMOV UR4, URZ ;  /* 0x000000ff00047c82 */ /* 0x000fe20008000000 */
[----:B------:R-:W-:Y:S01]  /*0190*/  UMOV UR5, URZ ;  /* 0x000000ff00057c82 */ /* 0x000fe20008000000 */
[----:B0-----:R-:W-:Y:S02]  /*01a0*/  UIADD3 UR8, UP0, UPT, UR8, 0x38, URZ ;  /* 0x0000003808087890 */ /* 0x001fe4000ff1e0ff */
[----:B-1----:R-:W-:-:S02]  /*01b0*/  UIADD3 UR6, UP1, UPT, UR6, 0x20, URZ ;  /* 0x0000002006067890 */ /* 0x002fc4000ff3e0ff */
[----:B------:R-:W-:Y:S02]  /*01c0*/  UIADD3.X UR9, UPT, UPT, URZ, UR9, URZ, UP0, !UPT ;  /* 0x00000009ff097290 */ /* 0x000fe400087fe4ff */
[----:B------:R-:W-:-:S12]  /*01d0*/  UIADD3.X UR7, UPT, UPT, URZ, UR7, URZ, UP1, !UPT ;  /* 0x00000007ff077290 */ /* 0x000fd80008ffe4ff */
.L_x_1:
[----:B0-----:R-:W2:Y:S01]  /*01e0*/  LDG.E R11, desc[UR10][R2.64] ;  /* 0x0000000a020b7981 */ /* 0x001ea2000c1e1900 */
[----:B------:R-:W-:Y:S02]  /*01f0*/  IMAD.U32 R12, RZ, RZ, UR8 ;  /* 0x00000008ff0c7e24 */ /* 0x000fe4000f8e00ff */
[----:B------:R-:W-:Y:S02]  /*0200*/  IMAD.U32 R13, RZ, RZ, UR9 ;  /* 0x00000009ff0d7e24 */ /* 0x000fe4000f8e00ff */
[----:B------:R-:W-:Y:S02]  /*0210*/  IMAD.U32 R4, RZ, RZ, UR6 ;  /* 0x00000006ff047e24 */ /* 0x000fe4000f8e00ff */
[----:B------:R-:W-:Y:S02]  /*0220*/  IMAD.U32 R5, RZ, RZ, UR7 ;  /* 0x00000007ff057e24 */ /* 0x000fe4000f8e00ff */
[----:B------:R-:W-:-:S04]  /*0230*/  IMAD.WIDE R4, R8, 0x8, R4 ;  /* 0x0000000808047825 */ /* 0x000fc800078e0204 */
[----:B--2---:R-:W-:-:S04]  /*0240*/  IMAD R11, R11, R0, UR4 ;  /* 0x000000040b0b7e24 */ /* 0x004fc8000f8e0200 */
[----:B------:R-:W-:Y:S02]  /*0250*/  IMAD.WIDE R12, R11, 0x8, R12 ;  /* 0x000000080b0c7825 */ /* 0x000fe400078e020c */
[----:B------:R-:W2:Y:S04]  /*0260*/  LDG.E.64 R10, desc[UR10][R4.64+-0x20] ;  /* 0xffffe00a040a7981 */ /* 0x000ea8000c1e1b00 */
[----:B------:R-:W2:Y:S02]  /*0270*/  LDG.E.64 R14, desc[UR10][R12.64+-0x38] ;  /* 0xffffc80a0c0e7981 */ /* 0x000ea4000c1e1b00 */
[----:B--2---:R-:W-:-:S07]  /*0280*/  DADD R10, R10, R14 ;  /* 0x000000000a0a7229 */ /* 0x004fce000000000e */
[----:B------:R0:W-:Y:S04]  /*0290*/  STG.E.64 desc[UR10][R12.64+-0x38], R10 ;  /* 0xffffc80a0c007986 */ /* 0x0001e8000c101b0a */
[----:B------:R-:W2:Y:S02]  /*02a0*/  LDG.E R15, desc[UR10][R2.64] ;  /* 0x0000000a020f7981 */ /* 0x000ea4000c1e1900 */
[----:B--2---:R-:W-:-:S05]  /*02b0*/  IMAD R15, R15, R0, RZ ;  /* 0x000000000f0f7224 */ /* 0x004fca00078e02ff */
[----:B------:R-:W-:-:S04]  /*02c0*/  IADD3 R14, P1, PT, R15, UR4, RZ ;  /* 0x000000040f0e7c10 */ /* 0x000fc8000ff3e0ff */
[----:B------:R-:W-:Y:S02]  /*02d0*/  LEA.HI.X.SX32 R15, R15, UR5, 0x1, P1 ;  /* 0x000000050f0f7c11 */ /* 0x000fe400088f0eff */
[----:B------:R-:W-:-:S04]  /*02e0*/  LEA R16, P1, R14, UR8, 0x3 ;  /* 0x000000080e107c11 */ /* 0x000fc8000f8218ff */
[----:B------:R-:W-:Y:S02]  /*02f0*/  LEA.HI.X R17, R14, UR9, R15, 0x3, P1 ;  /* 0x000000090e117c11 */ /* 0x000fe400088f1c0f */
[----:B------:R-:W2:Y:S04]  /*0300*/  LDG.E.64 R14, desc[UR10][R4.64+-0x18] ;  /* 0xffffe80a040e7981 */ /* 0x000ea8000c1e1b00 */
[----:B------:R-:W2:Y:S02]  /*0310*/  LDG.E.64 R18, desc[UR10][R16.64+-0x30] ;  /* 0xffffd00a10127981 */ /* 0x000ea4000c1e1b00 */
[----:B--2---:R-:W-:-:S07]  /*0320*/  DADD R14, R14, R18 ;  /* 0x000000000e0e7229 */ /* 0x004fce0000000012 */
[----:B------:R1:W-:Y:S04]  /*0330*/  STG.E.64 desc[UR10][R16.64+-0x30], R14 ;  /* 0xffffd00e10007986 */ /* 0x0003e8000c101b0a */
[----:B0-----:R-:W2:Y:S02]  /*0340*/  LDG.E R11, desc[UR10][R2.64] ;  /* 0x0000000a020b7981 */ /* 0x001ea4000c1e1900 */
        /* <DEDUP_REMOVED lines=9> */
[----:B-1----:R-:W2:Y:S02]  /*03e0*/  LDG.E R15, desc[UR10][R2.64] ;  /* 0x0000000a020f7981 */ /* 0x002ea4000c1e1900 */
        /* <DEDUP_REMOVED lines=46> */
[----:B------:R-:W2:Y:S01]  /*06d0*/  LDG.E.64 R18, desc[UR10][R16.64] ;  /* 0x0000000a10127981 */ /* 0x000ea2000c1e1b00 */
[----:B------:R-:W-:Y:S01]  /*06e0*/  VIADD R9, R9, 0x8 ;  /* 0x0000000809097836 */ /* 0x000fe20000000000 */
[----:B------:R-:W-:Y:S01]  /*06f0*/  UIADD3 UR4, UP0, UPT, UR4, 0x8, URZ ;  /* 0x0000000804047890 */ /* 0x000fe2000ff1e0ff */
[----:B------:R-:W-:-:S03]  /*0700*/  VIADD R8, R8, 0x8 ;  /* 0x0000000808087836 */ /* 0x000fc60000000000 */
[----:B------:R-:W-:Y:S01]  /*0710*/  ISETP.NE.AND P1, PT, R9, RZ, PT ;  /* 0x000000ff0900720c */ /* 0x000fe20003f25270 */
[----:B------:R-:W-:Y:S01]  /*0720*/  UIADD3.X UR5, UPT, UPT, URZ, UR5, URZ, UP0, !UPT ;  /* 0x00000005ff057290 */ /* 0x000fe200087fe4ff */
[----:B--2---:R-:W-:-:S07]  /*0730*/  DADD R14, R14, R18 ;  /* 0x000000000e0e7229 */ /* 0x004fce0000000012 */
[----:B------:R0:W-:Y:S04]  /*0740*/  STG.E.64 desc[UR10][R16.64], R14 ;  /* 0x0000000e10007986 */ /* 0x0001e8000c101b0a */
[----:B------:R-:W-:Y:S05]  /*0750*/  @P1 BRA `(.L_x_1) ;  /* 0xfffffff800a01947 */ /* 0x000fea000383ffff */
.L_x_0:
[----:B------:R-:W-:Y:S05]  /*0760*/  @!P0 EXIT ;  /* 0x000000000000894d */ /* 0x000fea0003800000 */
[----:B------:R-:W-:Y:S02]  /*0770*/  ISETP.GE.U32.AND P1, PT, R20, 0x4, PT ;  /* 0x000000041400780c */ /* 0x000fe40003f26070 */
[----:B------:R-:W-:-:S04]  /*0780*/  LOP3.LUT R18, R0, 0x3, RZ, 0xc0, !PT ;  /* 0x0000000300127812 */ /* 0x000fc800078ec0ff */
[----:B------:R-:W-:-:S07]  /*0790*/  ISETP.NE.AND P0, PT, R18, RZ, PT ;  /* 0x000000ff1200720c */ /* 0x000fce0003f05270 */
[----:B------:R-:W-:Y:S06]  /*07a0*/  @!P1 BRA `(.L_x_2) ;  /* 0x0000000000ac9947 */ /* 0x000fec0003800000 */
[----:B------:R-:W2:Y:S01]  /*07b0*/  LDG.E R8, desc[UR10][R2.64] ;  /* 0x0000000a02087981 */ /* 0x000ea2000c1e1900 */
[----:B------:R-:W1:Y:S01]  /*07c0*/  LDC.64 R4, c[0x0][0x390] ;  /* 0x0000e400ff047b82 */ /* 0x000e620000000a00 */
[----:B------:R-:W-:Y:S01]  /*07d0*/  IMAD.IADD R9, R6, 0x1, R7 ;  /* 0x0000000106097824 */ /* 0x000fe200078e0207 */
[----:B------:R-:W3:Y:S06]  /*07e0*/  LDCU.64 UR4, c[0x0][0x3a0] ;  /* 0x00007400ff0477ac */ /* 0x000eec0008000a00 */
[----:B0-----:R-:W0:Y:S01]  /*07f0*/  LDC.64 R10, c[0x0][0x3a0] ;  /* 0x0000e800ff0a7b82 */ /* 0x001e220000000a00 */
[----:B-1----:R-:W-:-:S04]  /*0800*/  IMAD.WIDE R4, R9, 0x8, R4 ;  /* 0x0000000809047825 */ /* 0x002fc800078e0204 */
[----:B--2---:R-:W-:Y:S02]  /*0810*/  IMAD R13, R8, R0, R7 ;  /* 0x00000000080d7224 */ /* 0x004fe400078e0207 */
[----:B------:R-:W2:Y:S02]  /*0820*/  LDG.E.64 R8, desc[UR10][R4.64] ;  /* 0x0000000a04087981 */ /* 0x000ea4000c1e1b00 */
[----:B0-----:R-:W-:-:S05]  /*0830*/  IMAD.WIDE R10, R13, 0x8, R10 ;  /* 0x000000080d0a7825 */ /* 0x001fca00078e020a */
[----:B------:R-:W2:Y:S02]  /*0840*/  LDG.E.64 R12, desc[UR10][R10.64] ;  /* 0x0000000a0a0c7981 */ /* 0x000ea4000c1e1b00 */
[----:B--2---:R-:W-:-:S07]  /*0850*/  DADD R8, R8, R12 ;  /* 0x0000000008087229 */ /* 0x004fce000000000c */
[----:B------:R0:W-:Y:S04]  /*0860*/  STG.E.64 desc[UR10][R10.64], R8 ;  /* 0x000000080a007986 */ /* 0x0001e8000c101b0a */
[----:B------:R-:W2:Y:S02]  /*0870*/  LDG.E R13, desc[UR10][R2.64] ;  /* 0x0000000a020d7981 */ /* 0x000ea4000c1e1900 */
[----:B--2---:R-:W-:-:S05]  /*0880*/  IMAD R12, R13, R0, RZ ;  /* 0x000000000d0c7224 */ /* 0x004fca00078e02ff */
[----:B------:R-:W-:-:S04]  /*0890*/  IADD3 R13, P1, PT, R7, R12, RZ ;  /* 0x0000000c070d7210 */ /* 0x000fc80007f3e0ff */
[----:B------:R-:W-:Y:S02]  /*08a0*/  LEA.HI.X.SX32 R12, R12, RZ, 0x1, P1 ;  /* 0x000000ff0c0c7211 */ /* 0x000fe400008f0eff */
[----:B---3--:R-:W-:-:S04]  /*08b0*/  LEA R14, P1, R13, UR4, 0x3 ;  /* 0x000000040d0e7c11 */ /* 0x008fc8000f8218ff */
[----:B------:R-:W-:Y:S02]  /*08c0*/  LEA.HI.X R15, R13, UR5, R12, 0x3, P1 ;  /* 0x000000050d0f7c11 */ /* 0x000fe400088f1c0c */
[----:B------:R-:W2:Y:S04]  /*08d0*/  LDG.E.64 R12, desc[UR10][R4.64+0x8] ;  /* 0x0000080a040c7981 */ /* 0x000ea8000c1e1b00 */
[----:B------:R-:W2:Y:S02]  /*08e0*/  LDG.E.64 R16, desc[UR10][R14.64+0x8] ;  /* 0x0000080a0e107981 */ /* 0x000ea4000c1e1b00 */
[----:B--2---:R-:W-:-:S07]  /*08f0*/  DADD R12, R12, R16 ;  /* 0x000000000c0c7229 */ /* 0x004fce0000000010 */
[----:B------:R1:W-:Y:S04]  /*0900*/  STG.E.64 desc[UR10][R14.64+0x8], R12 ;  /* 0x0000080c0e007986 */ /* 0x0003e8000c101b0a */
[----:B0-----:R-:W2:Y:S02]  /*0910*/  LDG.E R9, desc[UR10][R2.64] ;  /* 0x0000000a02097981 */ /* 0x001ea4000c1e1900 */
[----:B--2---:R-:W-:-:S05]  /*0920*/  IMAD R8, R9, R0, RZ ;  /* 0x0000000009087224 */ /* 0x004fca00078e02ff */
[----:B------:R-:W-:-:S04]  /*0930*/  IADD3 R9, P1, PT, R7, R8, RZ ;  /* 0x0000000807097210 */ /* 0x000fc80007f3e0ff */
[----:B------:R-:W-:Y:S02]  /*0940*/  LEA.HI.X.SX32 R8, R8, RZ, 0x1, P1 ;  /* 0x000000ff08087211 */ /* 0x000fe400008f0eff */
[----:B------:R-:W-:-:S04]  /*0950*/  LEA R10, P1, R9, UR4, 0x3 ;  /* 0x00000004090a7c11 */ /* 0x000fc8000f8218ff */
[----:B------:R-:W-:Y:S02]  /*0960*/  LEA.HI.X R11, R9, UR5, R8, 0x3, P1 ;  /* 0x00000005090b7c11 */ /* 0x000fe400088f1c08 */
[----:B------:R-:W2:Y:S04]  /*0970*/  LDG.E.64 R8, desc[UR10][R4.64+0x10] ;  /* 0x0000100a04087981 */ /* 0x000ea8000c1e1b00 */
[----:B------:R-:W2:Y:S02]  /*0980*/  LDG.E.64 R16, desc[UR10][R10.64+0x10] ;  /* 0x0000100a0a107981 */ /* 0x000ea4000c1e1b00 */
[----:B--2---:R-:W-:-:S07]  /*0990*/  DADD R8, R8, R16 ;  /* 0x0000000008087229 */ /* 0x004fce0000000010 */
[----:B------:R2:W-:Y:S04]  /*09a0*/  STG.E.64 desc[UR10][R10.64+0x10], R8 ;  /* 0x000010080a007986 */ /* 0x0005e8000c101b0a */
[----:B-1----:R-:W3:Y:S02]  /*09b0*/  LDG.E R13, desc[UR10][R2.64] ;  /* 0x0000000a020d7981 */ /* 0x002ee4000c1e1900 */
[----:B---3--:R-:W-:-:S05]  /*09c0*/  IMAD R12, R13, R0, RZ ;  /* 0x000000000d0c7224 */ /* 0x008fca00078e02ff */
[----:B------:R-:W-:-:S04]  /*09d0*/  IADD3 R13, P1, PT, R7, R12, RZ ;  /* 0x0000000c070d7210 */ /* 0x000fc80007f3e0ff */
[----:B------:R-:W-:Y:S02]  /*09e0*/  LEA.HI.X.SX32 R12, R12, RZ, 0x1, P1 ;  /* 0x000000ff0c0c7211 */ /* 0x000fe400008f0eff */
[----:B------:R-:W-:-:S04]  /*09f0*/  LEA R14, P1, R13, UR4, 0x3 ;  /* 0x000000040d0e7c11 */ /* 0x000fc8000f8218ff */
[----:B------:R-:W-:Y:S02]  /*0a00*/  LEA.HI.X R15, R13, UR5, R12, 0x3, P1 ;  /* 0x000000050d0f7c11 */ /* 0x000fe400088f1c0c */
[----:B------:R-:W3:Y:S04]  /*0a10*/  LDG.E.64 R12, desc[UR10][R4.64+0x18] ;  /* 0x0000180a040c7981 */ /* 0x000ee8000c1e1b00 */
[----:B------:R-:W3:Y:S01]  /*0a20*/  LDG.E.64 R16, desc[UR10][R14.64+0x18] ;  /* 0x0000180a0e107981 */ /* 0x000ee2000c1e1b00 */
[----:B------:R-:W-:Y:S01]  /*0a30*/  VIADD R7, R7, 0x4 ;  /* 0x0000000407077836 */ /* 0x000fe20000000000 */
[----:B---3--:R-:W-:-:S07]  /*0a40*/  DADD R12, R12, R16 ;  /* 0x000000000c0c7229 */ /* 0x008fce0000000010 */
[----:B------:R2:W-:Y:S04]  /*0a50*/  STG.E.64 desc[UR10][R14.64+0x18], R12 ;  /* 0x0000180c0e007986 */ /* 0x0005e8000c101b0a */
.L_x_2:
[----:B------:R-:W-:Y:S05]  /*0a60*/  @!P0 EXIT ;  /* 0x000000000000894d */ /* 0x000fea0003800000 */
[----:B------:R-:W-:Y:S02]  /*0a70*/  ISETP.NE.AND P1, PT, R18, 0x1, PT ;  /* 0x000000011200780c */ /* 0x000fe40003f25270 */
[----:B------:R-:W-:-:S04]  /*0a80*/  LOP3.LUT R4, R0, 0x1, RZ, 0xc0, !PT ;  /* 0x0000000100047812 */ /* 0x000fc800078ec0ff */
[----:B------:R-:W-:-:S07]  /*0a90*/  ISETP.NE.U32.AND P0, PT, R4, 0x1, PT ;  /* 0x000000010400780c */ /* 0x000fce0003f05070 */
[----:B------:R-:W-:Y:S06]  /*0aa0*/  @!P1 BRA `(.L_x_3) ;  /* 0x00000000005c9947 */ /* 0x000fec0003800000 */
[----:B--2---:R-:W2:Y:S01]  /*0ab0*/  LDG.E R8, desc[UR10][R2.64] ;  /* 0x0000000a02087981 */ /* 0x004ea2000c1e1900 */
[----:B------:R-:W1:Y:S01]  /*0ac0*/  LDC.64 R4, c[0x0][0x390] ;  /* 0x0000e400ff047b82 */ /* 0x000e620000000a00 */
[----:B0-----:R-:W-:Y:S01]  /*0ad0*/  IMAD.IADD R13, R6, 0x1, R7 ;  /* 0x00000001060d7824 */ /* 0x001fe200078e0207 */
[----:B------:R-:W0:Y:S06]  /*0ae0*/  LDCU.64 UR4, c[0x0][0x3a0] ;  /* 0x00007400ff0477ac */ /* 0x000e2c0008000a00 */
[----:B------:R-:W3:Y:S01]  /*0af0*/  LDC.64 R10, c[0x0][0x3a0] ;  /* 0x0000e800ff0a7b82 */ /* 0x000ee20000000a00 */
[----:B-1----:R-:W-:-:S04]  /*0b00*/  IMAD.WIDE R4, R13, 0x8, R4 ;  /* 0x000000080d047825 */ /* 0x002fc800078e0204 */
[----:B--2---:R-:W-:-:S04]  /*0b10*/  IMAD R9, R8, R0, R7 ;  /* 0x0000000008097224 */ /* 0x004fc800078e0207 */
[----:B---3--:R-:W-:Y:S02]  /*0b20*/  IMAD.WIDE R10, R9, 0x8, R10 ;  /* 0x00000008090a7825 */ /* 0x008fe400078e020a */
[----:B------:R-:W2:Y:S04]  /*0b30*/  LDG.E.64 R8, desc[UR10][R4.64] ;  /* 0x0000000a04087981 */ /* 0x000ea8000c1e1b00 */
[----:B------:R-:W2:Y:S02]  /*0b40*/  LDG.E.64 R12, desc[UR10][R10.64] ;  /* 0x0000000a0a0c7981 */ /* 0x000ea4000c1e1b00 */
[----:B--2---:R-:W-:-:S07]  /*0b50*/  DADD R8, R8, R12 ;  /* 0x0000000008087229 */ /* 0x004fce000000000c */
[----:B------:R1:W-:Y:S04]  /*0b60*/  STG.E.64 desc[UR10][R10.64], R8 ;  /* 0x000000080a007986 */ /* 0x0003e8000c101b0a */
[----:B------:R-:W2:Y:S04]  /*0b70*/  LDG.E R13, desc[UR10][R2.64] ;  /* 0x0000000a020d7981 */ /* 0x000ea8000c1e1900 */
[----:B------:R-:W3:Y:S01]  /*0b80*/  LDG.E.64 R4, desc[UR10][R4.64+0x8] ;  /* 0x0000080a04047981 */ /* 0x000ee2000c1e1b00 */
[----:B--2---:R-:W-:-:S05]  /*0b90*/  IMAD R12, R13, R0, RZ ;  /* 0x000000000d0c7224 */ /* 0x004fca00078e02ff */
[----:B------:R-:W-:-:S04]  /*0ba0*/  IADD3 R13, P1, PT, R7, R12, RZ ;  /* 0x0000000c070d7210 */ /* 0x000fc80007f3e0ff */
[----:B------:R-:W-:Y:S02]  /*0bb0*/  LEA.HI.X.SX32 R14, R12, RZ, 0x1, P1 ;  /* 0x000000ff0c0e7211 */ /* 0x000fe400008f0eff */
[----:B0-----:R-:W-:-:S04]  /*0bc0*/  LEA R12, P1, R13, UR4, 0x3 ;  /* 0x000000040d0c7c11 */ /* 0x001fc8000f8218ff */
[----:B------:R-:W-:-:S05]  /*0bd0*/  LEA.HI.X R13, R13, UR5, R14, 0x3, P1 ;  /* 0x000000050d0d7c11 */ /* 0x000fca00088f1c0e */
[----:B------:R-:W3:Y:S01]  /*0be0*/  LDG.E.64 R14, desc[UR10][R12.64+0x8] ;  /* 0x0000080a0c0e7981 */ /* 0x000ee2000c1e1b00 */
[----:B------:R-:W-:Y:S01]  /*0bf0*/  VIADD R7, R7, 0x2 ;  /* 0x0000000207077836 */ /* 0x000fe20000000000 */
[----:B---3--:R-:W-:-:S07]  /*0c00*/  DADD R14, R4, R14 ;  /* 0x00000000040e7229 */ /* 0x008fce000000000e */
[----:B------:R1:W-:Y:S04]  /*0c10*/  STG.E.64 desc[UR10][R12.64+0x8], R14 ;  /* 0x0000080e0c007986 */ /* 0x0003e8000c101b0a */
.L_x_3:
[----:B------:R-:W-:Y:S05]  /*0c20*/  @P0 EXIT ;  /* 0x000000000000094d */ /* 0x000fea0003800000 */
[----:B------:R-:W3:Y:S01]  /*0c30*/  LDG.E R2, desc[UR10][R2.64] ;  /* 0x0000000a02027981 */ /* 0x000ee2000c1e1900 */
[----:B------:R-:W4:Y:S01]  /*0c40*/  LDC.64 R4, c[0x0][0x390] ;  /* 0x0000e400ff047b82 */ /* 0x000f220000000a00 */
[----:B012---:R-:W-:-:S07]  /*0c50*/  IMAD.IADD R11, R6, 0x1, R7 ;  /* 0x00000001060b7824 */ /* 0x007fce00078e0207 */
[----:B------:R-:W0:Y:S01]  /*0c60*/  LDC.64 R8, c[0x0][0x3a0] ;  /* 0x0000e800ff087b82 */ /* 0x000e220000000a00 */
[----:B----4-:R-:W-:-:S06]  /*0c70*/  IMAD.WIDE R4, R11, 0x8, R4 ;  /* 0x000000080b047825 */ /* 0x010fcc00078e0204 */
[----:B------:R-:W2:Y:S01]  /*0c80*/  LDG.E.64 R4, desc[UR10][R4.64] ;  /* 0x0000000a04047981 */ /* 0x000ea2000c1e1b00 */
[----:B---3--:R-:W-:-:S04]  /*0c90*/  IMAD R7, R2, R0, R7 ;  /* 0x0000000002077224 */ /* 0x008fc800078e0207 */
[----:B0-----:R-:W-:-:S05]  /*0ca0*/  IMAD.WIDE R6, R7, 0x8, R8 ;  /* 0x0000000807067825 */ /* 0x001fca00078e0208 */
[----:B------:R-:W2:Y:S02]  /*0cb0*/  LDG.E.64 R8, desc[UR10][R6.64] ;  /* 0x0000000a06087981 */ /* 0x000ea4000c1e1b00 */
[----:B--2---:R-:W-:-:S07]  /*0cc0*/  DADD R8, R4, R8 ;  /* 0x0000000004087229 */ /* 0x004fce0000000008 */
[----:B------:R-:W-:Y:S01]  /*0cd0*/  STG.E.64 desc[UR10][R6.64], R8 ;  /* 0x0000000806007986 */ /* 0x000fe2000c101b0a */
[----:B------:R-:W-:Y:S05]  /*0ce0*/  EXIT ;  /* 0x000000000000794d */ /* 0x000fea0003800000 */
.L_x_4:
[----:B------:R-:W-:-:S00]  /*0cf0*/  BRA `(.L_x_4) ;  /* 0xfffffffc00fc7947 */ /* 0x000fc0000383ffff */
[----:B------:R-:W-:-:S00]  /*0d00*/  NOP ;  /* 0x0000000000007918 */ /* 0x000fc00000000000 */
[----:B------:R-:W-:-:S00]  /*0d10*/  NOP ;  /* 0x0000000000007918 */ /* 0x000fc00000000000 */
[----:B------:R-:W-:-:S00]  /*0d20*/  NOP ;  /* 0x0000000000007918 */ /* 0x000fc00000000000 */
[----:B------:R-:W-:-:S00]  /*0d30*/  NOP ;  /* 0x0000000000007918 */ /* 0x000fc00000000000 */
[----:B------:R-:W-:-:S00]  /*0d40*/  NOP ;  /* 0x0000000000007918 */ /* 0x000fc00000000000 */
[----:B------:R-:W-:-:S00]  /*0d50*/  NOP ;  /* 0x0000000000007918 */ /* 0x000fc00000000000 */
[----:B------:R-:W-:-:S00]  /*0d60*/  NOP ;  /* 0x0000000000007918 */ /* 0x000fc00000000000 */
[----:B------:R-:W-:-:S00]  /*0d70*/  NOP ;  /* 0x0000000000007918 */ /* 0x000fc00000000000 */
.L_x_12:


//--------------------- .text._Z11PackDenD3Q7PiiPdiS0_i --------------------------
	.section	.text._Z11PackDenD3Q7PiiPdiS0_i,"ax",@progbits
	.align	128
        .global         _Z11PackDenD3Q7PiiPdiS0_i
        .type           _Z11PackDenD3Q7PiiPdiS0_i,@function
        .size           _Z11PackDenD3Q7PiiPdiS0_i,(.L_x_13 - _Z11PackDenD3Q7PiiPdiS0_i)
        .other          _Z11PackDenD3Q7PiiPdiS0_i,@"STO_CUDA_ENTRY STV_DEFAULT"
_Z11PackDenD3Q7PiiPdiS0_i:
.text._Z11PackDenD3Q7PiiPdiS0_i:
        /* <DEDUP_REMOVED lines=30> */
.L_x_6:
[----:B0-----:R-:W2:Y:S01]  /*01e0*/  LDG.E R5, desc[UR10][R2.64] ;  /* 0x0000000a02057981 */ /* 0x001ea2000c1e1900 */
[----:B------:R-:W-:Y:S02]  /*01f0*/  IMAD.U32 R10, RZ, RZ, UR8 ;  /* 0x00000008ff0a7e24 */ /* 0x000fe4000f8e00ff */
[----:B------:R-:W-:Y:S02]  /*0200*/  IMAD.U32 R11, RZ, RZ, UR9 ;  /* 0x00000009ff0b7e24 */ /* 0x000fe4000f8e00ff */
[----:B--2---:R-:W-:-:S04]  /*0210*/  IMAD R5, R5, R0, UR4 ;  /* 0x0000000405057e24 */ /* 0x004fc8000f8e0200 */
[----:B------:R-:W-:-:S05]  /*0220*/  IMAD.WIDE R10, R5, 0x8, R10 ;  /* 0x00000008050a7825 */ /* 0x000fca00078e020a */
[----:B------:R-:W2:Y:S01]  /*0230*/  LDG.E.64 R12, desc[UR10][R10.64+-0x38] ;  /* 0xffffc80a0a0c7981 */ /* 0x000ea2000c1e1b00 */
[----:B------:R-:W-:Y:S02]  /*0240*/  IMAD.U32 R4, RZ, RZ, UR6 ;  /* 0x00000006ff047e24 */ /* 0x000fe4000f8e00ff */
[----:B------:R-:W-:Y:S02]  /*0250*/  IMAD.U32 R5, RZ, RZ, UR7 ;  /* 0x00000007ff057e24 */ /* 0x000fe4000f8e00ff */
[----:B------:R-:W-:-:S05]  /*0260*/  IMAD.WIDE R4, R8, 0x8, R4 ;  /* 0x0000000808047825 */ /* 0x000fca00078e0204 */
[----:B--2---:R0:W-:Y:S04]  /*0270*/  STG.E.64 desc[UR10][R4.64+-0x20], R12 ;  /* 0xffffe00c04007986 */ /* 0x0041e8000c101b0a */
[----:B------:R1:W-:Y:S04]  /*0280*/  STG.E.64 desc[UR10][R10.64+-0x38], RZ ;  /* 0xffffc8ff0a007986 */ /* 0x0003e8000c101b0a */
[----:B------:R-:W2:Y:S02]  /*0290*/  LDG.E R15, desc[UR10][R2.64] ;  /* 0x0000000a020f7981 */ /* 0x000ea4000c1e1900 */
[----:B--2---:R-:W-:-:S05]  /*02a0*/  IMAD R15, R15, R0, RZ ;  /* 0x000000000f0f7224 */ /* 0x004fca00078e02ff */
[----:B------:R-:W-:-:S04]  /*02b0*/  IADD3 R16, P1, PT, R15, UR4, RZ ;  /* 0x000000040f107c10 */ /* 0x000fc8000ff3e0ff */
[----:B------:R-:W-:Y:S02]  /*02c0*/  LEA.HI.X.SX32 R15, R15, UR5, 0x1, P1 ;  /* 0x000000050f0f7c11 */ /* 0x000fe400088f0eff */
[----:B------:R-:W-:-:S04]  /*02d0*/  LEA R14, P1, R16, UR8, 0x3 ;  /* 0x00000008100e7c11 */ /* 0x000fc8000f8218ff */
[----:B------:R-:W-:-:S05]  /*02e0*/  LEA.HI.X R15, R16, UR9, R15, 0x3, P1 ;  /* 0x00000009100f7c11 */ /* 0x000fca00088f1c0f */
[----:B------:R-:W2:Y:S04]  /*02f0*/  LDG.E.64 R16, desc[UR10][R14.64+-0x30] ;  /* 0xffffd00a0e107981 */ /* 0x000ea8000c1e1b00 */
[----:B--2---:R2:W-:Y:S04]  /*0300*/  STG.E.64 desc[UR10][R4.64+-0x18], R16 ;  /* 0xffffe81004007986 */ /* 0x0045e8000c101b0a */
[----:B------:R3:W-:Y:S04]  /*0310*/  STG.E.64 desc[UR10][R14.64+-0x30], RZ ;  /* 0xffffd0ff0e007986 */ /* 0x0007e8000c101b0a */
[----:B0-----:R-:W4:Y:S02]  /*0320*/  LDG.E R13, desc[UR10][R2.64] ;  /* 0x0000000a020d7981 */ /* 0x001f24000c1e1900 */
[----:B----4-:R-:W-:-:S05]  /*0330*/  IMAD R13, R13, R0, RZ ;  /* 0x000000000d0d7224 */ /* 0x010fca00078e02ff */
[----:B-1----:R-:W-:-:S04]  /*0340*/  IADD3 R11, P1, PT, R13, UR4, RZ ;  /* 0x000000040d0b7c10 */ /* 0x002fc8000ff3e0ff */
[----:B------:R-:W-:Y:S02]  /*0350*/  LEA.HI.X.SX32 R12, R13, UR5, 0x1, P1 ;  /* 0x000000050d0c7c11 */ /* 0x000fe400088f0eff */
[----:B------:R-:W-:-:S04]  /*0360*/  LEA R10, P1, R11, UR8, 0x3 ;  /* 0x000000080b0a7c11 */ /* 0x000fc8000f8218ff */
[----:B------:R-:W-:-:S05]  /*0370*/  LEA.HI.X R11, R11, UR9, R12, 0x3, P1 ;  /* 0x000000090b0b7c11 */ /* 0x000fca00088f1c0c */
[----:B------:R-:W4:Y:S04]  /*0380*/  LDG.E.64 R12, desc[UR10][R10.64+-0x28] ;  /* 0xffffd80a0a0c7981 */ /* 0x000f28000c1e1b00 */
[----:B----4-:R0:W-:Y:S04]  /*0390*/  STG.E.64 desc[UR10][R4.64+-0x10], R12 ;  /* 0xfffff00c04007986 */ /* 0x0101e8000c101b0a */
[----:B------:R1:W-:Y:S04]  /*03a0*/  STG.E.64 desc[UR10][R10.64+-0x28], RZ ;  /* 0xffffd8ff0a007986 */ /* 0x0003e8000c101b0a */
[----:B--2---:R-:W2:Y:S02]  /*03b0*/  LDG.E R17, desc[UR10][R2.64] ;  /* 0x0000000a02117981 */ /* 0x004ea4000c1e1900 */
[----:B--2---:R-:W-:-:S05]  /*03c0*/  IMAD R17, R17, R0, RZ ;  /* 0x0000000011117224 */ /* 0x004fca00078e02ff */
[----:B---3--:R-:W-:-:S04]  /*03d0*/  IADD3 R15, P1, PT, R17, UR4, RZ ;  /* 0x00000004110f7c10 */ /* 0x008fc8000ff3e0ff */
        /* <DEDUP_REMOVED lines=39> */
[----:B------:R-:W2:Y:S01]  /*0650*/  LDG.E.64 R16, desc[UR10][R14.64] ;  /* 0x0000000a0e107981 */ /* 0x000ea2000c1e1b00 */
[----:B------:R-:W-:Y:S01]  /*0660*/  VIADD R9, R9, 0x8 ;  /* 0x0000000809097836 */ /* 0x000fe20000000000 */
[----:B------:R-:W-:Y:S01]  /*0670*/  UIADD3 UR4, UP0, UPT, UR4, 0x8, URZ ;  /* 0x0000000804047890 */ /* 0x000fe2000ff1e0ff */
[----:B------:R-:W-:-:S03]  /*0680*/  VIADD R8, R8, 0x8 ;  /* 0x0000000808087836 */ /* 0x000fc60000000000 */
[----:B------:R-:W-:Y:S01]  /*0690*/  ISETP.NE.AND P1, PT, R9, RZ, PT ;  /* 0x000000ff0900720c */ /* 0x000fe20003f25270 */
[----:B------:R-:W-:Y:S01]  /*06a0*/  UIADD3.X UR5, UPT, UPT, URZ, UR5, URZ, UP0, !UPT ;  /* 0x00000005ff057290 */ /* 0x000fe200087fe4ff */
[----:B--2---:R0:W-:Y:S04]  /*06b0*/  STG.E.64 desc[UR10][R4.64+0x18], R16 ;  /* 0x0000181004007986 */ /* 0x0041e8000c101b0a */
[----:B------:R0:W-:Y:S07]  /*06c0*/  STG.E.64 desc[UR10][R14.64], RZ ;  /* 0x000000ff0e007986 */ /* 0x0001ee000c101b0a */
[----:B------:R-:W-:Y:S05]  /*06d0*/  @P1 BRA `(.L_x_6) ;  /* 0xfffffff800c01947 */ /* 0x000fea000383ffff */
.L_x_5:
[----:B------:R-:W-:Y:S05]  /*06e0*/  @!P0 EXIT ;  /* 0x000000000000894d */ /* 0x000fea0003800000 */
[----:B------:R-:W-:Y:S02]  /*06f0*/  ISETP.GE.U32.AND P1, PT, R18, 0x4, PT ;  /* 0x000000041200780c */ /* 0x000fe40003f26070 */
[----:B0-----:R-:W-:-:S04]  /*0700*/  LOP3.LUT R16, R0, 0x3, RZ, 0xc0, !PT ;  /* 0x0000000300107812 */ /* 0x001fc800078ec0ff */
[----:B------:R-:W-:-:S07]  /*0710*/  ISETP.NE.AND P0, PT, R16, RZ, PT ;  /* 0x000000ff1000720c */ /* 0x000fce0003f05270 */
[----:B------:R-:W-:Y:S06]  /*0720*/  @!P1 BRA `(.L_x_7) ;  /* 0x00000000009c9947 */ /* 0x000fec0003800000 */
[----:B------:R-:W2:Y:S01]  /*0730*/  LDG.E R4, desc[UR10][R2.64] ;  /* 0x0000000a02047981 */ /* 0x000ea2000c1e1900 */
[----:B------:R-:W0:Y:S01]  /*0740*/  LDC.64 R8, c[0x0][0x3a0] ;  /* 0x0000e800ff087b82 */ /* 0x000e220000000a00 */
[--C-:B------:R-:W-:Y:S01]  /*0750*/  IMAD.IADD R13, R6, 0x1, R7.reuse ;  /* 0x00000001060d7824 */ /* 0x100fe200078e0207 */
[----:B------:R-:W1:Y:S01]  /*0760*/  LDCU.64 UR4, c[0x0][0x3a0] ;  /* 0x00007400ff0477ac */ /* 0x000e620008000a00 */
[----:B--2---:R-:W-:-:S04]  /*0770*/  IMAD R5, R4, R0, R7 ;  /* 0x0000000004057224 */ /* 0x004fc800078e0207 */
[----:B0-----:R-:W-:Y:S02]  /*0780*/  IMAD.WIDE R8, R5, 0x8, R8 ;  /* 0x0000000805087825 */ /* 0x001fe400078e0208 */
[----:B------:R-:W0:Y:S03]  /*0790*/  LDC.64 R4, c[0x0][0x390] ;  /* 0x0000e400ff047b82 */ /* 0x000e260000000a00 */
[----:B------:R-:W2:Y:S01]  /*07a0*/  LDG.E.64 R10, desc[UR10][R8.64] ;  /* 0x0000000a080a7981 */ /* 0x000ea2000c1e1b00 */
[----:B0-----:R-:W-:-:S05]  /*07b0*/  IMAD.WIDE R4, R13, 0x8, R4 ;  /* 0x000000080d047825 */ /* 0x001fca00078e0204 */
[----:B--2---:R-:W-:Y:S04]  /*07c0*/  STG.E.64 desc[UR10][R4.64], R10 ;  /* 0x0000000a04007986 */ /* 0x004fe8000c101b0a */
[----:B------:R0:W-:Y:S04]  /*07d0*/  STG.E.64 desc[UR10][R8.64], RZ ;  /* 0x000000ff08007986 */ /* 0x0001e8000c101b0a */
[----:B------:R-:W2:Y:S02]  /*07e0*/  LDG.E R13, desc[UR10][R2.64] ;  /* 0x0000000a020d7981 */ /* 0x000ea4000c1e1900 */
[----:B--2---:R-:W-:-:S05]  /*07f0*/  IMAD R12, R13, R0, RZ ;  /* 0x000000000d0c7224 */ /* 0x004fca00078e02ff */
[----:B------:R-:W-:-:S04]  /*0800*/  IADD3 R13, P1, PT, R7, R12, RZ ;  /* 0x0000000c070d7210 */ /* 0x000fc80007f3e0ff */
[----:B------:R-:W-:Y:S02]  /*0810*/  LEA.HI.X.SX32 R14, R12, RZ, 0x1, P1 ;  /* 0x000000ff0c0e7211 */ /* 0x000fe400008f0eff */
[----:B-1----:R-:W-:-:S04]  /*0820*/  LEA R12, P1, R13, UR4, 0x3 ;  /* 0x000000040d0c7c11 */ /* 0x002fc8000f8218ff */
[----:B------:R-:W-:-:S05]  /*0830*/  LEA.HI.X R13, R13, UR5, R14, 0x3, P1 ;  /* 0x000000050d0d7c11 */ /* 0x000fca00088f1c0e */
[----:B------:R-:W2:Y:S04]  /*0840*/  LDG.E.64 R14, desc[UR10][R12.64+0x8] ;  /* 0x0000080a0c0e7981 */ /* 0x000ea8000c1e1b00 */
[----:B--2---:R1:W-:Y:S04]  /*0850*/  STG.E.64 desc[UR10][R4.64+0x8], R14 ;  /* 0x0000080e04007986 */ /* 0x0043e8000c101b0a */
[----:B------:R2:W-:Y:S04]  /*0860*/  STG.E.64 desc[UR10][R12.64+0x8], RZ ;  /* 0x000008ff0c007986 */ /* 0x0005e8000c101b0a */
[----:B0-----:R-:W3:Y:S02]  /*0870*/  LDG.E R9, desc[UR10][R2.64] ;  /* 0x0000000a02097981 */ /* 0x001ee4000c1e1900 */
[----:B---3--:R-:W-:-:S05]  /*0880*/  IMAD R8, R9, R0, RZ ;  /* 0x0000000009087224 */ /* 0x008fca00078e02ff */
[----:B------:R-:W-:-:S04]  /*0890*/  IADD3 R9, P1, PT, R7, R8, RZ ;  /* 0x0000000807097210 */ /* 0x000fc80007f3e0ff */
[----:B------:R-:W-:Y:S02]  /*08a0*/  LEA.HI.X.SX32 R10, R8, RZ, 0x1, P1 ;  /* 0x000000ff080a7211 */ /* 0x000fe400008f0eff */
[----:B------:R-:W-:-:S04]  /*08b0*/  LEA R8, P1, R9, UR4, 0x3 ;  /* 0x0000000409087c11 */ /* 0x000fc8000f8218ff */
[----:B------:R-:W-:-:S05]  /*08c0*/  LEA.HI.X R9, R9, UR5, R10, 0x3, P1 ;  /* 0x0000000509097c11 */ /* 0x000fca00088f1c0a */
[----:B------:R-:W3:Y:S04]  /*08d0*/  LDG.E.64 R10, desc[UR10][R8.64+0x10] ;  /* 0x0000100a080a7981 */ /* 0x000ee8000c1e1b00 */
[----:B---3--:R0:W-:Y:S04]  /*08e0*/  STG.E.64 desc[UR10][R4.64+0x10], R10 ;  /* 0x0000100a04007986 */ /* 0x0081e8000c101b0a */
[----:B------:R0:W-:Y:S04]  /*08f0*/  STG.E.64 desc[UR10][R8.64+0x10], RZ ;  /* 0x000010ff08007986 */ /* 0x0001e8000c101b0a */
[----:B-1----:R-:W2:Y:S02]  /*0900*/  LDG.E R15, desc[UR10][R2.64] ;  /* 0x0000000a020f7981 */ /* 0x002ea4000c1e1900 */
[----:B--2---:R-:W-:-:S05]  /*0910*/  IMAD R12, R15, R0, RZ ;  /* 0x000000000f0c7224 */ /* 0x004fca00078e02ff */
[----:B------:R-:W-:-:S04]  /*0920*/  IADD3 R13, P1, PT, R7, R12, RZ ;  /* 0x0000000c070d7210 */ /* 0x000fc80007f3e0ff */
[----:B------:R-:W-:Y:S02]  /*0930*/  LEA.HI.X.SX32 R14, R12, RZ, 0x1, P1 ;  /* 0x000000ff0c0e7211 */ /* 0x000fe400008f0eff */
[----:B------:R-:W-:-:S04]  /*0940*/  LEA R12, P1, R13, UR4, 0x3 ;  /* 0x000000040d0c7c11 */ /* 0x000fc8000f8218ff */
[----:B------:R-:W-:-:S05]  /*0950*/  LEA.HI.X R13, R13, UR5, R14, 0x3, P1 ;  /* 0x000000050d0d7c11 */ /* 0x000fca00088f1c0e */
[----:B------:R-:W2:Y:S01]  /*0960*/  LDG.E.64 R14, desc[UR10][R12.64+0x18] ;  /* 0x0000180a0c0e7981 */ /* 0x000ea2000c1e1b00 */
[----:B------:R-:W-:-:S03]  /*0970*/  VIADD R7, R7, 0x4 ;  /* 0x0000000407077836 */ /* 0x000fc60000000000 */
[----:B--2---:R0:W-:Y:S04]  /*0980*/  STG.E.64 desc[UR10][R4.64+0x18], R14 ;  /* 0x0000180e04007986 */ /* 0x0041e8000c101b0a */
[----:B------:R0:W-:Y:S02]  /*0990*/  STG.E.64 desc[UR10][R12.64+0x18], RZ ;  /* 0x000018ff0c007986 */ /* 0x0001e4000c101b0a */
.L_x_7:
[----:B------:R-:W-:Y:S05]  /*09a0*/  @!P0 EXIT ;  /* 0x000000000000894d */ /* 0x000fea0003800000 */
[----:B------:R-:W-:Y:S02]  /*09b0*/  ISETP.NE.AND P1, PT, R16, 0x1, PT ;  /* 0x000000011000780c */ /* 0x000fe40003f25270 */
[----:B0-----:R-:W-:-:S04]  /*09c0*/  LOP3.LUT R4, R0, 0x1, RZ, 0xc0, !PT ;  /* 0x0000000100047812 */ /* 0x001fc800078ec0ff */
[----:B------:R-:W-:-:S07]  /*09d0*/  ISETP.NE.U32.AND P0, PT, R4, 0x1, PT ;  /* 0x000000010400780c */ /* 0x000fce0003f05070 */
[----:B------:R-:W-:Y:S06]  /*09e0*/  @!P1 BRA `(.L_x_8) ;  /* 0x0000000000549947 */ /* 0x000fec0003800000 */
[----:B------:R-:W2:Y:S01]  /*09f0*/  LDG.E R8, desc[UR10][R2.64] ;  /* 0x0000000a02087981 */ /* 0x000ea2000c1e1900 */
[----:B------:R-:W0:Y:S08]  /*0a00*/  LDC.64 R4, c[0x0][0x3a0] ;  /* 0x0000e800ff047b82 */ /* 0x000e300000000a00 */
[----:B------:R-:W1:Y:S01]  /*0a10*/  LDC.64 R10, c[0x0][0x390] ;  /* 0x0000e400ff0a7b82 */ /* 0x000e620000000a00 */
[--C-:B------:R-:W-:Y:S01]  /*0a20*/  IMAD.IADD R15, R6, 0x1, R7.reuse ;  /* 0x00000001060f7824 */ /* 0x100fe200078e0207 */
[----:B------:R-:W3:Y:S01]  /*0a30*/  LDCU.64 UR4, c[0x0][0x3a0] ;  /* 0x00007400ff0477ac */ /* 0x000ee20008000a00 */
[----:B--2---:R-:W-:-:S04]  /*0a40*/  IMAD R9, R8, R0, R7 ;  /* 0x0000000008097224 */ /* 0x004fc800078e0207 */
[----:B0-----:R-:W-:-:S05]  /*0a50*/  IMAD.WIDE R4, R9, 0x8, R4 ;  /* 0x0000000809047825 */ /* 0x001fca00078e0204 */
[----:B------:R-:W2:Y:S01]  /*0a60*/  LDG.E.64 R8, desc[UR10][R4.64] ;  /* 0x0000000a04087981 */ /* 0x000ea2000c1e1b00 */
[----:B-1----:R-:W-:-:S05]  /*0a70*/  IMAD.WIDE R14, R15, 0x8, R10 ;  /* 0x000000080f0e7825 */ /* 0x002fca00078e020a */
[----:B--2---:R0:W-:Y:S04]  /*0a80*/  STG.E.64 desc[UR10][R14.64], R8 ;  /* 0x000000080e007986 */ /* 0x0041e8000c101b0a */
[----:B------:R0:W-:Y:S04]  /*0a90*/  STG.E.64 desc[UR10][R4.64], RZ ;  /* 0x000000ff04007986 */ /* 0x0001e8000c101b0a */
[----:B------:R-:W2:Y:S02]  /*0aa0*/  LDG.E R11, desc[UR10][R2.64] ;  /* 0x0000000a020b7981 */ /* 0x000ea4000c1e1900 */
[----:B--2---:R-:W-:-:S05]  /*0ab0*/  IMAD R10, R11, R0, RZ ;  /* 0x000000000b0a7224 */ /* 0x004fca00078e02ff */
[----:B------:R-:W-:-:S04]  /*0ac0*/  IADD3 R11, P1, PT, R7, R10, RZ ;  /* 0x0000000a070b7210 */ /* 0x000fc80007f3e0ff */
[----:B------:R-:W-:Y:S02]  /*0ad0*/  LEA.HI.X.SX32 R12, R10, RZ, 0x1, P1 ;  /* 0x000000ff0a0c7211 */ /* 0x000fe400008f0eff */
[----:B---3--:R-:W-:-:S04]  /*0ae0*/  LEA R10, P1, R11, UR4, 0x3 ;  /* 0x000000040b0a7c11 */ /* 0x008fc8000f8218ff */
[----:B------:R-:W-:-:S05]  /*0af0*/  LEA.HI.X R11, R11, UR5, R12, 0x3, P1 ;  /* 0x000000050b0b7c11 */ /* 0x000fca00088f1c0c */
[----:B------:R-:W2:Y:S01]  /*0b00*/  LDG.E.64 R12, desc[UR10][R10.64+0x8] ;  /* 0x0000080a0a0c7981 */ /* 0x000ea2000c1e1b00 */
[----:B------:R-:W-:-:S03]  /*0b10*/  VIADD R7, R7, 0x2 ;  /* 0x0000000207077836 */ /* 0x000fc60000000000 */
[----:B--2---:R0:W-:Y:S04]  /*0b20*/  STG.E.64 desc[UR10][R14.64+0x8], R12 ;  /* 0x0000080c0e007986 */ /* 0x0041e8000c101b0a */
[----:B------:R0:W-:Y:S02]  /*0b30*/  STG.E.64 desc[UR10][R10.64+0x8], RZ ;  /* 0x000008ff0a007986 */ /* 0x0001e4000c101b0a */
.L_x_8:
[----:B------:R-:W-:Y:S05]  /*0b40*/  @P0 EXIT ;  /* 0x000000000000094d */ /* 0x000fea0003800000 */
[----:B------:R-:W2:Y:S01]  /*0b50*/  LDG.E R2, desc[UR10][R2.64] ;  /* 0x0000000a02027981 */ /* 0x000ea2000c1e1900 */
[----:B0-----:R-:W0:Y:S08]  /*0b60*/  LDC.64 R4, c[0x0][0x3a0] ;  /* 0x0000e800ff047b82 */ /* 0x001e300000000a00 */
[----:B------:R-:W1:Y:S01]  /*0b70*/  LDC.64 R10, c[0x0][0x390] ;  /* 0x0000e400ff0a7b82 */ /* 0x000e620000000a00 */
[----:B--2---:R-:W-:-:S04]  /*0b80*/  IMAD R9, R2, R0, R7 ;  /* 0x0000000002097224 */ /* 0x004fc800078e0207 */
[----:B0-----:R-:W-:-:S05]  /*0b90*/  IMAD.WIDE R4, R9, 0x8, R4 ;  /* 0x0000000809047825 */ /* 0x001fca00078e0204 */
[----:B------:R-:W2:Y:S01]  /*0ba0*/  LDG.E.64 R8, desc[UR10][R4.64] ;  /* 0x0000000a04087981 */ /* 0x000ea2000c1e1b00 */
[----:B------:R-:W-:-:S04]  /*0bb0*/  IMAD.IADD R7, R6, 0x1, R7 ;  /* 0x0000000106077824 */ /* 0x000fc800078e0207 */
[----:B-1----:R-:W-:-:S05]  /*0bc0*/  IMAD.WIDE R6, R7, 0x8, R10 ;  /* 0x0000000807067825 */ /* 0x002fca00078e020a */
[----:B--2---:R-:W-:Y:S04]  /*0bd0*/  STG.E.64 desc[UR10][R6.64], R8 ;  /* 0x0000000806007986 */ /* 0x004fe8000c101b0a */
[----:B------:R-:W-:Y:S01]  /*0be0*/  STG.E.64 desc[UR10][R4.64], RZ ;  /* 0x000000ff04007986 */ /* 0x000fe2000c101b0a */
[----:B------:R-:W-:Y:S05]  /*0bf0*/  EXIT ;  /* 0x000000000000794d */ /* 0x000fea0003800000 */
.L_x_9:
        /* <DEDUP_REMOVED lines=16> */
.L_x_13:


//--------------------- .text._Z12UnpackValuesPiiPdS0_i --------------------------
	.section	.text._Z12UnpackValuesPiiPdS0_i,"ax",@progbits
	.align	128
        .global         _Z12UnpackValuesPiiPdS0_i
        .type           _Z12UnpackValuesPiiPdS0_i,@function
        .size           _Z12UnpackValuesPiiPdS0_i,(.L_x_14 - _Z12UnpackValuesPiiPdS0_i)
        .other          _Z12UnpackValuesPiiPdS0_i,@"STO_CUDA_ENTRY STV_DEFAULT"
_Z12UnpackValuesPiiPdS0_i:
.text._Z12UnpackValuesPiiPdS0_i:
[----:B------:R-:W-:Y:S01]  /*0000*/  LDC R1, c[0x0][0x37c] ;  /* 0x0000df00ff017b82 */ /* 0x000fe20000000800 */
[----:B------:R-:W0:Y:S07]  /*0010*/  S2R R0, SR_TID.X ;  /* 0x0000000000007919 */ /* 0x000e2e0000002100 */
[----:B------:R-:W0:Y:S01]  /*0020*/  S2UR UR4, SR_CTAID.X ;  /* 0x00000000000479c3 */ /* 0x000e220000002500 */
[----:B------:R-:W1:Y:S07]  /*0030*/  LDCU UR5, c[0x0][0x388] ;  /* 0x00007100ff0577ac */ /* 0x000e6e0008000800 */
[----:B------:R-:W0:Y:S02]  /*0040*/  LDC R7, c[0x0][0x360] ;  /* 0x0000d800ff077b82 */ /* 0x000e240000000800 */
[----:B0-----:R-:W-:-:S05]  /*0050*/  IMAD R7, R7, UR4, R0 ;  /* 0x0000000407077c24 */ /* 0x001fca000f8e0200 */
[----:B-1----:R-:W-:-:S13]  /*0060*/  ISETP.GE.AND P0, PT, R7, UR5, PT ;  /* 0x0000000507007c0c */ /* 0x002fda000bf06270 */
[----:B------:R-:W-:Y:S05]  /*0070*/  @P0 EXIT ;  /* 0x000000000000094d */ /* 0x000fea0003800000 */
[----:B------:R-:W0:Y:S01]  /*0080*/  LDC.64 R2, c[0x0][0x380] ;  /* 0x0000e000ff027b82 */ /* 0x000e220000000a00 */
[----:B------:R-:W1:Y:S07]  /*0090*/  LDCU.64 UR4, c[0x0][0x358] ;  /* 0x00006b00ff0477ac */ /* 0x000e6e0008000a00 */
[----:B------:R-:W2:Y:S01]  /*00a0*/  LDC.64 R4, c[0x0][0x390] ;  /* 0x0000e400ff047b82 */ /* 0x000ea20000000a00 */
[----:B0-----:R-:W-:-:S06]  /*00b0*/  IMAD.WIDE R2, R7, 0x4, R2 ;  /* 0x0000000407027825 */ /* 0x001fcc00078e0202 */
[----:B-1----:R-:W3:Y:S01]  /*00c0*/  LDG.E R3, desc[UR4][R2.64] ;  /* 0x0000000402037981 */ /* 0x002ee2000c1e1900 */
[----:B--2---:R-:W-:Y:S02]  /*00d0*/  IMAD.WIDE R4, R7, 0x8, R4 ;  /* 0x0000000807047825 */ /* 0x004fe400078e0204 */
[----:B------:R-:W3:Y:S04]  /*00e0*/  LDC.64 R6, c[0x0][0x398] ;  /* 0x0000e600ff067b82 */ /* 0x000ee80000000a00 */
[----:B------:R-:W2:Y:S01]  /*00f0*/  LDG.E.64 R4, desc[UR4][R4.64] ;  /* 0x0000000404047981 */ /* 0x000ea2000c1e1b00 */
[----:B---3--:R-:W-:-:S05]  /*0100*/  IMAD.WIDE R6, R3, 0x8, R6 ;  /* 0x0000000803067825 */ /* 0x008fca00078e0206 */
[----:B--2---:R-:W-:Y:S01]  /*0110*/  STG.E.64 desc[UR4][R6.64], R4 ;  /* 0x0000000406007986 */ /* 0x004fe2000c101b04 */
[----:B------:R-:W-:Y:S05]  /*0120*/  EXIT ;  /* 0x000000000000794d */ /* 0x000fea0003800000 */
.L_x_10:
        /* <DEDUP_REMOVED lines=13> */
.L_x_14:


//--------------------- .text._Z10PackValuesPiiPdS0_i --------------------------
	.section	.text._Z10PackValuesPiiPdS0_i,"ax",@progbits
	.align	128
        .global         _Z10PackValuesPiiPdS0_i
        .type           _Z10PackValuesPiiPdS0_i,@function
        .size           _Z10PackValuesPiiPdS0_i,(.L_x_15 - _Z10PackValuesPiiPdS0_i)
        .other          _Z10PackValuesPiiPdS0_i,@"STO_CUDA_ENTRY STV_DEFAULT"
_Z10PackValuesPiiPdS0_i:
.text._Z10PackValuesPiiPdS0_i:
        /* <DEDUP_REMOVED lines=10> */
[----:B------:R-:W2:Y:S08]  /*00a0*/  LDC.64 R4, c[0x0][0x398] ;  /* 0x0000e600ff047b82 */ /* 0x000eb00000000a00 */
[----:B------:R-:W3:Y:S01]  /*00b0*/  LDC.64 R6, c[0x0][0x390] ;  /* 0x0000e400ff067b82 */ /* 0x000ee20000000a00 */
[----:B0-----:R-:W-:-:S06]  /*00c0*/  IMAD.WIDE R2, R9, 0x4, R2 ;  /* 0x0000000409027825 */ /* 0x001fcc00078e0202 */
[----:B-1----:R-:W2:Y:S02]  /*00d0*/  LDG.E R3, desc[UR4][R2.64] ;  /* 0x0000000402037981 */ /* 0x002ea4000c1e1900 */
[----:B--2---:R-:W-:-:S06]  /*00e0*/  IMAD.WIDE R4, R3, 0x8, R4 ;  /* 0x0000000803047825 */ /* 0x004fcc00078e0204 */
[----:B------:R-:W2:Y:S01]  /*00f0*/  LDG.E.64 R4, desc[UR4][R4.64] ;  /* 0x0000000404047981 */ /* 0x000ea2000c1e1b00 */
[----:B---3--:R-:W-:-:S05]  /*0100*/  IMAD.WIDE R6, R9, 0x8, R6 ;  /* 0x0000000809067825 */ /* 0x008fca00078e0206 */
[----:B--2---:R-:W-:Y:S01]  /*0110*/  STG.E.64 desc[UR4][R6.64], R4 ;  /* 0x0000000406007986 */ /* 0x004fe2000c101b04 */
[----:B------:R-:W-:Y:S05]  /*0120*/  EXIT ;  /* 0x000000000000794d */ /* 0x000fea0003800000 */
.L_x_11:
        /* <DEDUP_REMOVED lines=13> */
.L_x_15:


//--------------------- .nv.shared.reserved.0     --------------------------
	.section	.nv.shared.reserved.0,"aw",@nobits
	.weak		__nv_reservedSMEM_offset_0_alias
	.size		__nv_reservedSMEM_offset_0_alias, 0, 64
	.other		__nv_reservedSMEM_offset_0_alias,@"STO_CUDA_RESERVED_SHARED STV_DEFAULT"
__nv_reservedSMEM_offset_0_alias:
	.zero		0
	.zero		64


//--------------------- .nv.constant0._Z13UnpackDenD3Q7PiiPdiS0_i --------------------------
	.section	.nv.constant0._Z13UnpackDenD3Q7PiiPdiS0_i,"a",@progbits
	.sectionflags	@""
	.align	4
.nv.constant0._Z13UnpackDenD3Q7PiiPdiS0_i:
	.zero		940


//--------------------- .nv.constant0._Z11PackDenD3Q7PiiPdiS0_i --------------------------
	.section	.nv.constant0._Z11PackDenD3Q7PiiPdiS0_i,"a",@progbits
	.sectionflags	@""
	.align	4
.nv.constant0._Z11PackDenD3Q7PiiPdiS0_i:
	.zero		940


//--------------------- .nv.constant0._Z12UnpackValuesPiiPdS0_i --------------------------
	.section	.nv.constant0._Z12UnpackValuesPiiPdS0_i,"a",@progbits
	.sectionflags	@""
	.align	4
.nv.constant0._Z12UnpackValuesPiiPdS0_i:
	.zero		932


//--------------------- .nv.constant0._Z10PackValuesPiiPdS0_i --------------------------
	.section	.nv.constant0._Z10PackValuesPiiPdS0_i,"a",@progbits
	.sectionflags	@""
	.align	4
.nv.constant0._Z10PackValuesPiiPdS0_i:
	.zero		932


//--------------------- SYMBOLS --------------------------

	.type		.nv.reservedSmem.offset0,@object
	.size		.nv.reservedSmem.offset0,0x4
